// auto-generated by cutlass_sweep.gemm — config: {"arch": "sm_90", "cluster_m": 1, "cluster_n": 1, "dtype": "bf16", "dtype_b": "bf16", "layout": "nt", "stages": 0, "tile_k": 64, "tile_m": 512, "tile_n": 96}
#include "cutlass/cutlass.h"
#include "cutlass/gemm/collective/collective_builder.hpp"
#include "cutlass/gemm/device/gemm_universal_adapter.h"
#include "cutlass/gemm/kernel/gemm_universal.hpp"
#include "cutlass/epilogue/collective/collective_builder.hpp"

using ElemA = cutlass::bfloat16_t;
using ElemB = cutlass::bfloat16_t;
using ElemCD = cutlass::bfloat16_t;
using Acc  = float;
using TileShape    = cute::Shape<cute::_512, cute::_96, cute::_64>;
using ClusterShape = cute::Shape<cute::_1, cute::_1, cute::_1>;

using CollectiveEpilogue = typename cutlass::epilogue::collective::CollectiveBuilder<
    cutlass::arch::Sm90, cutlass::arch::OpClassTensorOp,
    TileShape, ClusterShape,
    cutlass::epilogue::collective::EpilogueTileAuto,
    Acc, Acc,
    ElemCD, cutlass::layout::RowMajor, 128 / cutlass::sizeof_bits<ElemCD>::value,
    ElemCD, cutlass::layout::RowMajor, 128 / cutlass::sizeof_bits<ElemCD>::value,
    cutlass::epilogue::collective::EpilogueScheduleAuto
  >::CollectiveOp;

using CollectiveMainloop = typename cutlass::gemm::collective::CollectiveBuilder<
    cutlass::arch::Sm90, cutlass::arch::OpClassTensorOp,
    ElemA, cutlass::layout::RowMajor, 128 / cutlass::sizeof_bits<ElemA>::value,
    ElemB, cutlass::layout::ColumnMajor, 128 / cutlass::sizeof_bits<ElemB>::value,
    Acc,
    TileShape, ClusterShape,
    cutlass::gemm::collective::StageCountAutoCarveout<static_cast<int>(sizeof(typename CollectiveEpilogue::SharedStorage))>,
    cutlass::gemm::collective::KernelScheduleAuto
  >::CollectiveOp;

using GemmKernel = cutlass::gemm::kernel::GemmUniversal<
    cute::Shape<int,int,int,int>,
    CollectiveMainloop,
    CollectiveEpilogue
>;
using Gemm = cutlass::gemm::device::GemmUniversalAdapter<GemmKernel>;

// Force the device kernel symbol into the cubin without needing a host main.
auto* _anchor = &cutlass::device_kernel<GemmKernel>;


// ===== COMPILED SASS (sm_90a) =====

	.target	sm_90a

	.elftype	@"ET_EXEC"


//--------------------- .note.nv.tkinfo           --------------------------
	.section	.note.nv.tkinfo,"",@"SHT_NOTE"
	.sectionflags	@"SHF_NOTE_NV_TKINFO"
	.tkinfo
        /*0018*/ 	.word	0x00000002
        /*0030*/ 	.string	""
        /*0030*/ 	.string	"ptxas"
        /*0030*/ 	.string	"Cuda compilation tools, release 13.0, V13.0.88"
        /*0030*/ 	.string	"Build cuda_13.0.r13.0/compiler.36424714_0"
        /*0030*/ 	.string	"-arch sm_90a -m 64 "



//--------------------- .note.nv.cuinfo           --------------------------
	.section	.note.nv.cuinfo,"",@"SHT_NOTE"
	.sectionflags	@"SHF_NOTE_NV_CUINFO"
        /*0018*/ 	.short	0x0002
        /*001a*/ 	.short	0x005a
        /*001c*/ 	.short	0x0082
	.zero		2


//--------------------- .nv.info                  --------------------------
	.section	.nv.info,"",@"SHT_CUDA_INFO"
	.align	4


	//----- nvinfo : EIATTR_REGCOUNT
	.align		4
        /*0000*/ 	.byte	0x04, 0x2f
        /*0002*/ 	.short	(.L_15 - .L_14)
	.align		4
.L_14:
        /*0004*/ 	.word	index@(_ZN7cutlass13device_kernelINS_4gemm6kernel13GemmUniversalIN4cute5tupleIJiiiiEEENS1_10collective13CollectiveMmaINS1_34MainloopSm90TmaGmmaWarpSpecializedILi2ENS5_IJNS4_1CILi1EEESB_SB_EEENS1_35KernelTmaWarpSpecializedCooperativeEEENS5_IJNSA_ILi512EEENSA_ILi96EEENSA_ILi64EEEEEENS_10bfloat16_tENS5_IJlSB_lEEESJ_SK_NS4_8TiledMMAINS4_8MMA_AtomIJNS4_4SM904GMMA27MMA_64x96x16_F32BF16BF16_SSILNSO_5MajorE0ELSQ_0ELNSO_7ScaleInE1ELSR_1EEEEEENS4_6LayoutINS5_IJNSA_ILi2EEESB_SB_EEENS5_IJSB_NSA_ILi0EEESX_EEEEENS5_IJNS4_10UnderscoreES10_S10_EEEEENS4_13SM90_TMA_LOADENS4_14ComposedLayoutINS4_7SwizzleILi3ELi4ELi3EEENS4_18smem_ptr_flag_bitsILi16EEENSU_INS5_IJNSA_ILi8EEESH_EEENS5_IJSH_SB_EEEEEEEvNS4_8identityES13_S1D_vS1E_EENS_8epilogue10collective6detail29Sm90TmaWarpSpecializedAdapterINS1H_15DefaultEpilogueISJ_SK_SK_NS1G_6thread17LinearCombinationISJ_Li1EffLNS1L_9ScaleType4KindE0ELNS_15FloatRoundStyleE2ESJ_EENS1_15EpilogueDefaultEEEEEvvEEEEvNT_6ParamsE)
        /*0008*/ 	.word	0x000000a8


	//----- nvinfo : EIATTR_FRAME_SIZE
	.align		4
.L_15:
        /*000c*/ 	.byte	0x04, 0x11
        /*000e*/ 	.short	(.L_17 - .L_16)
	.align		4
.L_16:
        /*0010*/ 	.word	index@(_ZN7cutlass13device_kernelINS_4gemm6kernel13GemmUniversalIN4cute5tupleIJiiiiEEENS1_10collective13CollectiveMmaINS1_34MainloopSm90TmaGmmaWarpSpecializedILi2ENS5_IJNS4_1CILi1EEESB_SB_EEENS1_35KernelTmaWarpSpecializedCooperativeEEENS5_IJNSA_ILi512EEENSA_ILi96EEENSA_ILi64EEEEEENS_10bfloat16_tENS5_IJlSB_lEEESJ_SK_NS4_8TiledMMAINS4_8MMA_AtomIJNS4_4SM904GMMA27MMA_64x96x16_F32BF16BF16_SSILNSO_5MajorE0ELSQ_0ELNSO_7ScaleInE1ELSR_1EEEEEENS4_6LayoutINS5_IJNSA_ILi2EEESB_SB_EEENS5_IJSB_NSA_ILi0EEESX_EEEEENS5_IJNS4_10UnderscoreES10_S10_EEEEENS4_13SM90_TMA_LOADENS4_14ComposedLayoutINS4_7SwizzleILi3ELi4ELi3EEENS4_18smem_ptr_flag_bitsILi16EEENSU_INS5_IJNSA_ILi8EEESH_EEENS5_IJSH_SB_EEEEEEEvNS4_8identityES13_S1D_vS1E_EENS_8epilogue10collective6detail29Sm90TmaWarpSpecializedAdapterINS1H_15DefaultEpilogueISJ_SK_SK_NS1G_6thread17LinearCombinationISJ_Li1EffLNS1L_9ScaleType4KindE0ELNS_15FloatRoundStyleE2ESJ_EENS1_15EpilogueDefaultEEEEEvvEEEEvNT_6ParamsE)
        /*0014*/ 	.word	0x00000000


	//----- nvinfo : EIATTR_MIN_STACK_SIZE
	.align		4
.L_17:
        /*0018*/ 	.byte	0x04, 0x12
        /*001a*/ 	.short	(.L_19 - .L_18)
	.align		4
.L_18:
        /*001c*/ 	.word	index@(_ZN7cutlass13device_kernelINS_4gemm6kernel13GemmUniversalIN4cute5tupleIJiiiiEEENS1_10collective13CollectiveMmaINS1_34MainloopSm90TmaGmmaWarpSpecializedILi2ENS5_IJNS4_1CILi1EEESB_SB_EEENS1_35KernelTmaWarpSpecializedCooperativeEEENS5_IJNSA_ILi512EEENSA_ILi96EEENSA_ILi64EEEEEENS_10bfloat16_tENS5_IJlSB_lEEESJ_SK_NS4_8TiledMMAINS4_8MMA_AtomIJNS4_4SM904GMMA27MMA_64x96x16_F32BF16BF16_SSILNSO_5MajorE0ELSQ_0ELNSO_7ScaleInE1ELSR_1EEEEEENS4_6LayoutINS5_IJNSA_ILi2EEESB_SB_EEENS5_IJSB_NSA_ILi0EEESX_EEEEENS5_IJNS4_10UnderscoreES10_S10_EEEEENS4_13SM90_TMA_LOADENS4_14ComposedLayoutINS4_7SwizzleILi3ELi4ELi3EEENS4_18smem_ptr_flag_bitsILi16EEENSU_INS5_IJNSA_ILi8EEESH_EEENS5_IJSH_SB_EEEEEEEvNS4_8identityES13_S1D_vS1E_EENS_8epilogue10collective6detail29Sm90TmaWarpSpecializedAdapterINS1H_15DefaultEpilogueISJ_SK_SK_NS1G_6thread17LinearCombinationISJ_Li1EffLNS1L_9ScaleType4KindE0ELNS_15FloatRoundStyleE2ESJ_EENS1_15EpilogueDefaultEEEEEvvEEEEvNT_6ParamsE)
        /*0020*/ 	.word	0x00000000
.L_19:


//--------------------- .nv.compat                --------------------------
	.section	.nv.compat,"",@"SHT_CUDA_COMPAT_INFO"
	.align	4
        /*0000*/ 	.byte	0x02, 0x09, 0x01, 0x00, 0x02, 0x02, 0x04, 0x00, 0x02, 0x05, 0x05, 0x00, 0x03, 0x07, 0x01, 0x01
        /*0010*/ 	.byte	0x02, 0x03, 0x01, 0x00, 0x02, 0x06, 0x01, 0x00, 0x04, 0x0b, 0x08, 0x00, 0x00, 0x00, 0x00, 0x00
        /*0020*/ 	.byte	0x00, 0x00, 0x00, 0x00


//--------------------- .nv.info._ZN7cutlass13device_kernelINS_4gemm6kernel13GemmUniversalIN4cute5tupleIJiiiiEEENS1_10collective13CollectiveMmaINS1_34MainloopSm90TmaGmmaWarpSpecializedILi2ENS5_IJNS4_1CILi1EEESB_SB_EEENS1_35KernelTmaWarpSpecializedCooperativeEEENS5_IJNSA_ILi512EEENSA_ILi96EEENSA_ILi64EEEEEENS_10bfloat16_tENS5_IJlSB_lEEESJ_SK_NS4_8TiledMMAINS4_8MMA_AtomIJNS4_4SM904GMMA27MMA_64x96x16_F32BF16BF16_SSILNSO_5MajorE0ELSQ_0ELNSO_7ScaleInE1ELSR_1EEEEEENS4_6LayoutINS5_IJNSA_ILi2EEESB_SB_EEENS5_IJSB_NSA_ILi0EEESX_EEEEENS5_IJNS4_10UnderscoreES10_S10_EEEEENS4_13SM90_TMA_LOADENS4_14ComposedLayoutINS4_7SwizzleILi3ELi4ELi3EEENS4_18smem_ptr_flag_bitsILi16EEENSU_INS5_IJNSA_ILi8EEESH_EEENS5_IJSH_SB_EEEEEEEvNS4_8identityES13_S1D_vS1E_EENS_8epilogue10collective6detail29Sm90TmaWarpSpecializedAdapterINS1H_15DefaultEpilogueISJ_SK_SK_NS1G_6thread17LinearCombinationISJ_Li1EffLNS1L_9ScaleType4KindE0ELNS_15FloatRoundStyleE2ESJ_EENS1_15EpilogueDefaultEEEEEvvEEEEvNT_6ParamsE --------------------------
	.section	.nv.info._ZN7cutlass13device_kernelINS_4gemm6kernel13GemmUniversalIN4cute5tupleIJiiiiEEENS1_10collective13CollectiveMmaINS1_34MainloopSm90TmaGmmaWarpSpecializedILi2ENS5_IJNS4_1CILi1EEESB_SB_EEENS1_35KernelTmaWarpSpecializedCooperativeEEENS5_IJNSA_ILi512EEENSA_ILi96EEENSA_ILi64EEEEEENS_10bfloat16_tENS5_IJlSB_lEEESJ_SK_NS4_8TiledMMAINS4_8MMA_AtomIJNS4_4SM904GMMA27MMA_64x96x16_F32BF16BF16_SSILNSO_5MajorE0ELSQ_0ELNSO_7ScaleInE1ELSR_1EEEEEENS4_6LayoutINS5_IJNSA_ILi2EEESB_SB_EEENS5_IJSB_NSA_ILi0EEESX_EEEEENS5_IJNS4_10UnderscoreES10_S10_EEEEENS4_13SM90_TMA_LOADENS4_14ComposedLayoutINS4_7SwizzleILi3ELi4ELi3EEENS4_18smem_ptr_flag_bitsILi16EEENSU_INS5_IJNSA_ILi8EEESH_EEENS5_IJSH_SB_EEEEEEEvNS4_8identityES13_S1D_vS1E_EENS_8epilogue10collective6detail29Sm90TmaWarpSpecializedAdapterINS1H_15DefaultEpilogueISJ_SK_SK_NS1G_6thread17LinearCombinationISJ_Li1EffLNS1L_9ScaleType4KindE0ELNS_15FloatRoundStyleE2ESJ_EENS1_15EpilogueDefaultEEEEEvvEEEEvNT_6ParamsE,"",@"SHT_CUDA_INFO"
	.sectionflags	@""
	.align	4


	//----- nvinfo : EIATTR_CUDA_API_VERSION
	.align		4
        /*0000*/ 	.byte	0x04, 0x37
        /*0002*/ 	.short	(.L_21 - .L_20)
.L_20:
        /*0004*/ 	.word	0x00000082


	//----- nvinfo : EIATTR_KPARAM_INFO
	.align		4
.L_21:
        /*0008*/ 	.byte	0x04, 0x17
        /*000a*/ 	.short	(.L_23 - .L_22)
.L_22:
        /*000c*/ 	.word	0x00000000
        /*0010*/ 	.short	0x0000
        /*0012*/ 	.short	0x0070
        /*0014*/ 	.byte	0x00, 0xf0, 0x01, 0x10


	//----- nvinfo : EIATTR_SPARSE_MMA_MASK
	.align		4
.L_23:
        /*0018*/ 	.byte	0x03, 0x50
        /*001a*/ 	.short	0x0000


	//----- nvinfo : EIATTR_MAXREG_COUNT
	.align		4
        /*001c*/ 	.byte	0x03, 0x1b
        /*001e*/ 	.short	0x00a8


	//----- nvinfo : EIATTR_NUM_BARRIERS
	.align		4
        /*0020*/ 	.byte	0x02, 0x4c
        /*0022*/ 	.byte	0x01
	.zero		1


	//----- nvinfo : EIATTR_EXTERNS
	.align		4
        /*0024*/ 	.byte	0x04, 0x0f
        /*0026*/ 	.short	(.L_25 - .L_24)


	//   ....[0]....
	.align		4
.L_24:
        /*0028*/ 	.word	index@(__assertfail)


	//----- nvinfo : EIATTR_MERCURY_ISA_VERSION
	.align		4
.L_25:
        /*002c*/ 	.byte	0x03, 0x5f
        /*002e*/ 	.short	0x0101


	//----- nvinfo : EIATTR_INT_WARP_WIDE_INSTR_OFFSETS
	.align		4
        /*0030*/ 	.byte	0x04, 0x31
        /*0032*/ 	.short	(.L_27 - .L_26)


	//   ....[0]....
.L_26:
        /*0034*/ 	.word	0x000004b0


	//   ....[1]....
        /*0038*/ 	.word	0x000004c0


	//   ....[2]....
        /*003c*/ 	.word	0x00000550


	//----- nvinfo : EIATTR_COOP_GROUP_MASK_REGIDS
	.align		4
.L_27:
        /*0040*/ 	.byte	0x04, 0x29
        /*0042*/ 	.short	(.L_29 - .L_28)


	//   ....[0]....
.L_28:
        /*0044*/ 	.word	0xffffffff


	//   ....[1]....
        /*0048*/ 	.word	0xffffffff


	//   ....[2]....
        /*004c*/ 	.word	0xffffffff


	//   ....[3]....
        /*0050*/ 	.word	0xffffffff


	//   ....[4]....
        /*0054*/ 	.word	0xffffffff


	//----- nvinfo : EIATTR_COOP_GROUP_INSTR_OFFSETS
	.align		4
.L_29:
        /*0058*/ 	.byte	0x04, 0x28
        /*005a*/ 	.short	(.L_31 - .L_30)


	//   ....[0]....
.L_30:
        /*005c*/ 	.word	0x00000060


	//   ....[1]....
        /*0060*/ 	.word	0x00000070


	//   ....[2]....
        /*0064*/ 	.word	0x00000190


	//   ....[3]....
        /*0068*/ 	.word	0x00000360


	//   ....[4]....
        /*006c*/ 	.word	0x000010d0


	//----- nvinfo : EIATTR_REG_RECONFIG
	.align		4
.L_31:
        /*0070*/ 	.byte	0x01, 0x54
	.zero		2


	//----- nvinfo : EIATTR_SYSCALL_OFFSETS
	.align		4
        /*0074*/ 	.byte	0x04, 0x46
        /*0076*/ 	.short	(.L_33 - .L_32)


	//   ....[0]....
.L_32:
        /*0078*/ 	.word	0x00001290


	//----- nvinfo : EIATTR_MBARRIER_INSTR_OFFSETS
	.align		4
.L_33:
        /*007c*/ 	.byte	0x04, 0x39
        /*007e*/ 	.short	(.L_35 - .L_34)


	//   ....[0]....
.L_34:
        /*0080*/ 	.word	0x00000310
        /*0084*/ 	.word	0x000000ff
        /*0088*/ 	.word	0x00000000
        /*008c*/ 	.short	0x0100
        /*008e*/ 	.byte	0x08
	.zero		1


	//   ....[1]....
        /*0090*/ 	.word	0x00000320
        /*0094*/ 	.word	0x000000ff
        /*0098*/ 	.word	0x00000010
        /*009c*/ 	.short	0x0100
        /*009e*/ 	.byte	0x08
	.zero		1


	//   ....[2]....
        /*00a0*/ 	.word	0x00000330
        /*00a4*/ 	.word	0x000000ff
        /*00a8*/ 	.word	0x00000008
        /*00ac*/ 	.short	0x0100
        /*00ae*/ 	.byte	0x08
	.zero		1


	//   ....[3]....
        /*00b0*/ 	.word	0x00000340
        /*00b4*/ 	.word	0x000000ff
        /*00b8*/ 	.word	0x00000018
        /*00bc*/ 	.short	0x0100
        /*00be*/ 	.byte	0x08
	.zero		1


	//   ....[4]....
        /*00c0*/ 	.word	0x000005d0
        /*00c4*/ 	.word	0x000000ff
        /*00c8*/ 	.word	0x00000030
        /*00cc*/ 	.short	0x0100
        /*00ce*/ 	.byte	0x10
	.zero		1


	//   ....[5]....
        /*00d0*/ 	.word	0x00000640
        /*00d4*/ 	.word	0x000000ff
        /*00d8*/ 	.word	0x00000038
        /*00dc*/ 	.short	0x0100
        /*00de*/ 	.byte	0x10
	.zero		1


	//   ....[6]....
        /*00e0*/ 	.word	0x00001330
        /*00e4*/ 	.word	0x00000003
        /*00e8*/ 	.word	0x00000000
        /*00ec*/ 	.short	0x010a
        /*00ee*/ 	.byte	0x3f
	.zero		1


	//   ....[7]....
        /*00f0*/ 	.word	0x00001370
        /*00f4*/ 	.word	0x00000003
        /*00f8*/ 	.word	0x00000000
        /*00fc*/ 	.short	0x010a
        /*00fe*/ 	.byte	0x3f
	.zero		1


	//   ....[8]....
        /*0100*/ 	.word	0x00001b20
        /*0104*/ 	.word	0x000000ff
        /*0108*/ 	.word	0x00000000
        /*010c*/ 	.short	0x010a
        /*010e*/ 	.byte	0x09
	.zero		1


	//   ....[9]....
        /*0110*/ 	.word	0x00001b60
        /*0114*/ 	.word	0x000000ff
        /*0118*/ 	.word	0x00000000
        /*011c*/ 	.short	0x010a
        /*011e*/ 	.byte	0x09
	.zero		1


	//   ....[10]....
        /*0120*/ 	.word	0x00002190
        /*0124*/ 	.word	0x000000ff
        /*0128*/ 	.word	0x00000000
        /*012c*/ 	.short	0x0101
        /*012e*/ 	.byte	0x08
	.zero		1


	//   ....[11]....
        /*0130*/ 	.word	0x00002380
        /*0134*/ 	.word	0x000000ff
        /*0138*/ 	.word	0x00000000
        /*013c*/ 	.short	0x0101
        /*013e*/ 	.byte	0x04
	.zero		1


	//   ....[12]....
        /*0140*/ 	.word	0x00010230
        /*0144*/ 	.word	0x0000000d
        /*0148*/ 	.word	0x00000010
        /*014c*/ 	.short	0x010a
        /*014e*/ 	.byte	0x3f
	.zero		1


	//   ....[13]....
        /*0150*/ 	.word	0x00010610
        /*0154*/ 	.word	0x00000003
        /*0158*/ 	.word	0x00000038
        /*015c*/ 	.short	0x0101
        /*015e*/ 	.byte	0x3f
	.zero		1


	//   ....[14]....
        /*0160*/ 	.word	0x00010d60
        /*0164*/ 	.word	0x00000007
        /*0168*/ 	.word	0x00000000
        /*016c*/ 	.short	0x010a
        /*016e*/ 	.byte	0x3f
	.zero		1


	//   ....[15]....
        /*0170*/ 	.word	0x00010de0
        /*0174*/ 	.word	0x00000003
        /*0178*/ 	.word	0x00000000
        /*017c*/ 	.short	0x010a
        /*017e*/ 	.byte	0x3f
	.zero		1


	//   ....[16]....
        /*0180*/ 	.word	0x00010e40
        /*0184*/ 	.word	0x00000003
        /*0188*/ 	.word	0x00000000
        /*018c*/ 	.short	0x010a
        /*018e*/ 	.byte	0x3f
	.zero		1


	//   ....[17]....
        /*0190*/ 	.word	0x00010ea0
        /*0194*/ 	.word	0x00000004
        /*0198*/ 	.word	0x00000000
        /*019c*/ 	.short	0x010a
        /*019e*/ 	.byte	0x3f
	.zero		1


	//   ....[18]....
        /*01a0*/ 	.word	0x00010f70
        /*01a4*/ 	.word	0x0000000d
        /*01a8*/ 	.word	0x00000010
        /*01ac*/ 	.short	0x010a
        /*01ae*/ 	.byte	0x3f
	.zero		1


	//   ....[19]....
        /*01b0*/ 	.word	0x00011040
        /*01b4*/ 	.word	0x00000007
        /*01b8*/ 	.word	0x00000000
        /*01bc*/ 	.short	0x010a
        /*01be*/ 	.byte	0x3f
	.zero		1


	//----- nvinfo : EIATTR_NUM_MBARRIERS
	.align		4
.L_35:
        /*01c0*/ 	.byte	0x03, 0x38
        /*01c2*/ 	.short	0x0006


	//----- nvinfo : EIATTR_EXIT_INSTR_OFFSETS
	.align		4
        /*01c4*/ 	.byte	0x04, 0x1c
        /*01c6*/ 	.short	(.L_37 - .L_36)


	//   ....[0]....
.L_36:
        /*01c8*/ 	.word	0x000006a0


	//   ....[1]....
        /*01cc*/ 	.word	0x00001010


	//   ....[2]....
        /*01d0*/ 	.word	0x0000f7e0


	//   ....[3]....
        /*01d4*/ 	.word	0x0000fed0


	//   ....[4]....
        /*01d8*/ 	.word	0x00010e30


	//----- nvinfo : EIATTR_MAX_THREADS
	.align		4
.L_37:
        /*01dc*/ 	.byte	0x04, 0x05
        /*01de*/ 	.short	(.L_39 - .L_38)
.L_38:
        /*01e0*/ 	.word	0x00000180
        /*01e4*/ 	.word	0x00000001
        /*01e8*/ 	.word	0x00000001


	//----- nvinfo : EIATTR_CRS_STACK_SIZE
	.align		4
.L_39:
        /*01ec*/ 	.byte	0x04, 0x1e
        /*01ee*/ 	.short	(.L_41 - .L_40)
.L_40:
        /*01f0*/ 	.word	0x00000000


	//----- nvinfo : EIATTR_CBANK_PARAM_SIZE
	.align		4
.L_41:
        /*01f4*/ 	.byte	0x03, 0x19
        /*01f6*/ 	.short	0x0470


	//----- nvinfo : EIATTR_PARAM_CBANK
	.align		4
        /*01f8*/ 	.byte	0x04, 0x0a
        /*01fa*/ 	.short	(.L_43 - .L_42)
	.align		4
.L_42:
        /*01fc*/ 	.word	index@(.nv.constant0._ZN7cutlass13device_kernelINS_4gemm6kernel13GemmUniversalIN4cute5tupleIJiiiiEEENS1_10collective13CollectiveMmaINS1_34MainloopSm90TmaGmmaWarpSpecializedILi2ENS5_IJNS4_1CILi1EEESB_SB_EEENS1_35KernelTmaWarpSpecializedCooperativeEEENS5_IJNSA_ILi512EEENSA_ILi96EEENSA_ILi64EEEEEENS_10bfloat16_tENS5_IJlSB_lEEESJ_SK_NS4_8TiledMMAINS4_8MMA_AtomIJNS4_4SM904GMMA27MMA_64x96x16_F32BF16BF16_SSILNSO_5MajorE0ELSQ_0ELNSO_7ScaleInE1ELSR_1EEEEEENS4_6LayoutINS5_IJNSA_ILi2EEESB_SB_EEENS5_IJSB_NSA_ILi0EEESX_EEEEENS5_IJNS4_10UnderscoreES10_S10_EEEEENS4_13SM90_TMA_LOADENS4_14ComposedLayoutINS4_7SwizzleILi3ELi4ELi3EEENS4_18smem_ptr_flag_bitsILi16EEENSU_INS5_IJNSA_ILi8EEESH_EEENS5_IJSH_SB_EEEEEEEvNS4_8identityES13_S1D_vS1E_EENS_8epilogue10collective6detail29Sm90TmaWarpSpecializedAdapterINS1H_15DefaultEpilogueISJ_SK_SK_NS1G_6thread17LinearCombinationISJ_Li1EffLNS1L_9ScaleType4KindE0ELNS_15FloatRoundStyleE2ESJ_EENS1_15EpilogueDefaultEEEEEvvEEEEvNT_6ParamsE)
        /*0200*/ 	.short	0x0210
        /*0202*/ 	.short	0x0470


	//----- nvinfo : EIATTR_SW_WAR
	.align		4
.L_43:
        /*0204*/ 	.byte	0x04, 0x36
        /*0206*/ 	.short	(.L_45 - .L_44)
.L_44:
        /*0208*/ 	.word	0x00000008
.L_45:


//--------------------- .nv.callgraph             --------------------------
	.section	.nv.callgraph,"",@"SHT_CUDA_CALLGRAPH"
	.align	4
	.sectionentsize	8
	.align		4
        /*0000*/ 	.word	0x00000000
	.align		4
        /*0004*/ 	.word	0xffffffff
	.align		4
        /*0008*/ 	.word	index@(_ZN7cutlass13device_kernelINS_4gemm6kernel13GemmUniversalIN4cute5tupleIJiiiiEEENS1_10collective13CollectiveMmaINS1_34MainloopSm90TmaGmmaWarpSpecializedILi2ENS5_IJNS4_1CILi1EEESB_SB_EEENS1_35KernelTmaWarpSpecializedCooperativeEEENS5_IJNSA_ILi512EEENSA_ILi96EEENSA_ILi64EEEEEENS_10bfloat16_tENS5_IJlSB_lEEESJ_SK_NS4_8TiledMMAINS4_8MMA_AtomIJNS4_4SM904GMMA27MMA_64x96x16_F32BF16BF16_SSILNSO_5MajorE0ELSQ_0ELNSO_7ScaleInE1ELSR_1EEEEEENS4_6LayoutINS5_IJNSA_ILi2EEESB_SB_EEENS5_IJSB_NSA_ILi0EEESX_EEEEENS5_IJNS4_10UnderscoreES10_S10_EEEEENS4_13SM90_TMA_LOADENS4_14ComposedLayoutINS4_7SwizzleILi3ELi4ELi3EEENS4_18smem_ptr_flag_bitsILi16EEENSU_INS5_IJNSA_ILi8EEESH_EEENS5_IJSH_SB_EEEEEEEvNS4_8identityES13_S1D_vS1E_EENS_8epilogue10collective6detail29Sm90TmaWarpSpecializedAdapterINS1H_15DefaultEpilogueISJ_SK_SK_NS1G_6thread17LinearCombinationISJ_Li1EffLNS1L_9ScaleType4KindE0ELNS_15FloatRoundStyleE2ESJ_EENS1_15EpilogueDefaultEEEEEvvEEEEvNT_6ParamsE)
	.align		4
        /*000c*/ 	.word	index@(__assertfail)
	.align		4
        /*0010*/ 	.word	0x00000000
	.align		4
        /*0014*/ 	.word	0xfffffffe
	.align		4
        /*0018*/ 	.word	0x00000000
	.align		4
        /*001c*/ 	.word	0xfffffffd
	.align		4
        /*0020*/ 	.word	0x00000000
	.align		4
        /*0024*/ 	.word	0xfffffffc


//--------------------- .nv.constant4             --------------------------
	.section	.nv.constant4,"a",@progbits
	.align	8
	.align		8
.nv.constant4:
        /*0000*/ 	.dword	__assertfail
	.align		8
        /*0008*/ 	.dword	__unnamed_1
	.align		8
        /*0010*/ 	.dword	_ZN40_INTERNAL_3be11aca_4_k_cu_63ebee4f_154524cuda3std3__45__cpo5beginE
	.align		8
        /*0018*/ 	.dword	_ZN40_INTERNAL_3be11aca_4_k_cu_63ebee4f_154524cuda3std3__45__cpo3endE
	.align		8
        /*0020*/ 	.dword	_ZN40_INTERNAL_3be11aca_4_k_cu_63ebee4f_154524cuda3std3__45__cpo6cbeginE
	.align		8
        /*0028*/ 	.dword	_ZN40_INTERNAL_3be11aca_4_k_cu_63ebee4f_154524cuda3std3__45__cpo4cendE
	.align		8
        /*0030*/ 	.dword	_ZN40_INTERNAL_3be11aca_4_k_cu_63ebee4f_154524cuda3std3__442_GLOBAL__N__3be11aca_4_k_cu_63ebee4f_154526ignoreE
	.align		8
        /*0038*/ 	.dword	_ZN40_INTERNAL_3be11aca_4_k_cu_63ebee4f_154524cuda3std3__419piecewise_constructE
	.align		8
        /*0040*/ 	.dword	_ZN40_INTERNAL_3be11aca_4_k_cu_63ebee4f_154524cuda3std3__48in_placeE
	.align		8
        /*0048*/ 	.dword	_ZN40_INTERNAL_3be11aca_4_k_cu_63ebee4f_154524cuda3std6ranges3__45__cpo4swapE
	.align		8
        /*0050*/ 	.dword	_ZN40_INTERNAL_3be11aca_4_k_cu_63ebee4f_154524cuda3std6ranges3__45__cpo9iter_moveE
	.align		8
        /*0058*/ 	.dword	_ZN40_INTERNAL_3be11aca_4_k_cu_63ebee4f_154524cute7productE
	.align		8
        /*0060*/ 	.dword	_ZN40_INTERNAL_3be11aca_4_k_cu_63ebee4f_154524cute1_E
	.align		8
        /*0068*/ 	.dword	$str$22
	.align		8
        /*0070*/ 	.dword	$str$23


//--------------------- .text._ZN7cutlass13device_kernelINS_4gemm6kernel13GemmUniversalIN4cute5tupleIJiiiiEEENS1_10collective13CollectiveMmaINS1_34MainloopSm90TmaGmmaWarpSpecializedILi2ENS5_IJNS4_1CILi1EEESB_SB_EEENS1_35KernelTmaWarpSpecializedCooperativeEEENS5_IJNSA_ILi512EEENSA_ILi96EEENSA_ILi64EEEEEENS_10bfloat16_tENS5_IJlSB_lEEESJ_SK_NS4_8TiledMMAINS4_8MMA_AtomIJNS4_4SM904GMMA27MMA_64x96x16_F32BF16BF16_SSILNSO_5MajorE0ELSQ_0ELNSO_7ScaleInE1ELSR_1EEEEEENS4_6LayoutINS5_IJNSA_ILi2EEESB_SB_EEENS5_IJSB_NSA_ILi0EEESX_EEEEENS5_IJNS4_10UnderscoreES10_S10_EEEEENS4_13SM90_TMA_LOADENS4_14ComposedLayoutINS4_7SwizzleILi3ELi4ELi3EEENS4_18smem_ptr_flag_bitsILi16EEENSU_INS5_IJNSA_ILi8EEESH_EEENS5_IJSH_SB_EEEEEEEvNS4_8identityES13_S1D_vS1E_EENS_8epilogue10collective6detail29Sm90TmaWarpSpecializedAdapterINS1H_15DefaultEpilogueISJ_SK_SK_NS1G_6thread17LinearCombinationISJ_Li1EffLNS1L_9ScaleType4KindE0ELNS_15FloatRoundStyleE2ESJ_EENS1_15EpilogueDefaultEEEEEvvEEEEvNT_6ParamsE --------------------------
	.section	.text._ZN7cutlass13device_kernelINS_4gemm6kernel13GemmUniversalIN4cute5tupleIJiiiiEEENS1_10collective13CollectiveMmaINS1_34MainloopSm90TmaGmmaWarpSpecializedILi2ENS5_IJNS4_1CILi1EEESB_SB_EEENS1_35KernelTmaWarpSpecializedCooperativeEEENS5_IJNSA_ILi512EEENSA_ILi96EEENSA_ILi64EEEEEENS_10bfloat16_tENS5_IJlSB_lEEESJ_SK_NS4_8TiledMMAINS4_8MMA_AtomIJNS4_4SM904GMMA27MMA_64x96x16_F32BF16BF16_SSILNSO_5MajorE0ELSQ_0ELNSO_7ScaleInE1ELSR_1EEEEEENS4_6LayoutINS5_IJNSA_ILi2EEESB_SB_EEENS5_IJSB_NSA_ILi0EEESX_EEEEENS5_IJNS4_10UnderscoreES10_S10_EEEEENS4_13SM90_TMA_LOADENS4_14ComposedLayoutINS4_7SwizzleILi3ELi4ELi3EEENS4_18smem_ptr_flag_bitsILi16EEENSU_INS5_IJNSA_ILi8EEESH_EEENS5_IJSH_SB_EEEEEEEvNS4_8identityES13_S1D_vS1E_EENS_8epilogue10collective6detail29Sm90TmaWarpSpecializedAdapterINS1H_15DefaultEpilogueISJ_SK_SK_NS1G_6thread17LinearCombinationISJ_Li1EffLNS1L_9ScaleType4KindE0ELNS_15FloatRoundStyleE2ESJ_EENS1_15EpilogueDefaultEEEEEvvEEEEvNT_6ParamsE,"ax",@progbits
	.align	128
.text._ZN7cutlass13device_kernelINS_4gemm6kernel13GemmUniversalIN4cute5tupleIJiiiiEEENS1_10collective13CollectiveMmaINS1_34MainloopSm90TmaGmmaWarpSpecializedILi2ENS5_IJNS4_1CILi1EEESB_SB_EEENS1_35KernelTmaWarpSpecializedCooperativeEEENS5_IJNSA_ILi512EEENSA_ILi96EEENSA_ILi64EEEEEENS_10bfloat16_tENS5_IJlSB_lEEESJ_SK_NS4_8TiledMMAINS4_8MMA_AtomIJNS4_4SM904GMMA27MMA_64x96x16_F32BF16BF16_SSILNSO_5MajorE0ELSQ_0ELNSO_7ScaleInE1ELSR_1EEEEEENS4_6LayoutINS5_IJNSA_ILi2EEESB_SB_EEENS5_IJSB_NSA_ILi0EEESX_EEEEENS5_IJNS4_10UnderscoreES10_S10_EEEEENS4_13SM90_TMA_LOADENS4_14ComposedLayoutINS4_7SwizzleILi3ELi4ELi3EEENS4_18smem_ptr_flag_bitsILi16EEENSU_INS5_IJNSA_ILi8EEESH_EEENS5_IJSH_SB_EEEEEEEvNS4_8identityES13_S1D_vS1E_EENS_8epilogue10collective6detail29Sm90TmaWarpSpecializedAdapterINS1H_15DefaultEpilogueISJ_SK_SK_NS1G_6thread17LinearCombinationISJ_Li1EffLNS1L_9ScaleType4KindE0ELNS_15FloatRoundStyleE2ESJ_EENS1_15EpilogueDefaultEEEEEvvEEEEvNT_6ParamsE:
        .type           _ZN7cutlass13device_kernelINS_4gemm6kernel13GemmUniversalIN4cute5tupleIJiiiiEEENS1_10collective13CollectiveMmaINS1_34MainloopSm90TmaGmmaWarpSpecializedILi2ENS5_IJNS4_1CILi1EEESB_SB_EEENS1_35KernelTmaWarpSpecializedCooperativeEEENS5_IJNSA_ILi512EEENSA_ILi96EEENSA_ILi64EEEEEENS_10bfloat16_tENS5_IJlSB_lEEESJ_SK_NS4_8TiledMMAINS4_8MMA_AtomIJNS4_4SM904GMMA27MMA_64x96x16_F32BF16BF16_SSILNSO_5MajorE0ELSQ_0ELNSO_7ScaleInE1ELSR_1EEEEEENS4_6LayoutINS5_IJNSA_ILi2EEESB_SB_EEENS5_IJSB_NSA_ILi0EEESX_EEEEENS5_IJNS4_10UnderscoreES10_S10_EEEEENS4_13SM90_TMA_LOADENS4_14ComposedLayoutINS4_7SwizzleILi3ELi4ELi3EEENS4_18smem_ptr_flag_bitsILi16EEENSU_INS5_IJNSA_ILi8EEESH_EEENS5_IJSH_SB_EEEEEEEvNS4_8identityES13_S1D_vS1E_EENS_8epilogue10collective6detail29Sm90TmaWarpSpecializedAdapterINS1H_15DefaultEpilogueISJ_SK_SK_NS1G_6thread17LinearCombinationISJ_Li1EffLNS1L_9ScaleType4KindE0ELNS_15FloatRoundStyleE2ESJ_EENS1_15EpilogueDefaultEEEEEvvEEEEvNT_6ParamsE,@function
        .size           _ZN7cutlass13device_kernelINS_4gemm6kernel13GemmUniversalIN4cute5tupleIJiiiiEEENS1_10collective13CollectiveMmaINS1_34MainloopSm90TmaGmmaWarpSpecializedILi2ENS5_IJNS4_1CILi1EEESB_SB_EEENS1_35KernelTmaWarpSpecializedCooperativeEEENS5_IJNSA_ILi512EEENSA_ILi96EEENSA_ILi64EEEEEENS_10bfloat16_tENS5_IJlSB_lEEESJ_SK_NS4_8TiledMMAINS4_8MMA_AtomIJNS4_4SM904GMMA27MMA_64x96x16_F32BF16BF16_SSILNSO_5MajorE0ELSQ_0ELNSO_7ScaleInE1ELSR_1EEEEEENS4_6LayoutINS5_IJNSA_ILi2EEESB_SB_EEENS5_IJSB_NSA_ILi0EEESX_EEEEENS5_IJNS4_10UnderscoreES10_S10_EEEEENS4_13SM90_TMA_LOADENS4_14ComposedLayoutINS4_7SwizzleILi3ELi4ELi3EEENS4_18smem_ptr_flag_bitsILi16EEENSU_INS5_IJNSA_ILi8EEESH_EEENS5_IJSH_SB_EEEEEEEvNS4_8identityES13_S1D_vS1E_EENS_8epilogue10collective6detail29Sm90TmaWarpSpecializedAdapterINS1H_15DefaultEpilogueISJ_SK_SK_NS1G_6thread17LinearCombinationISJ_Li1EffLNS1L_9ScaleType4KindE0ELNS_15FloatRoundStyleE2ESJ_EENS1_15EpilogueDefaultEEEEEvvEEEEvNT_6ParamsE,(.L_x_440 - _ZN7cutlass13device_kernelINS_4gemm6kernel13GemmUniversalIN4cute5tupleIJiiiiEEENS1_10collective13CollectiveMmaINS1_34MainloopSm90TmaGmmaWarpSpecializedILi2ENS5_IJNS4_1CILi1EEESB_SB_EEENS1_35KernelTmaWarpSpecializedCooperativeEEENS5_IJNSA_ILi512EEENSA_ILi96EEENSA_ILi64EEEEEENS_10bfloat16_tENS5_IJlSB_lEEESJ_SK_NS4_8TiledMMAINS4_8MMA_AtomIJNS4_4SM904GMMA27MMA_64x96x16_F32BF16BF16_SSILNSO_5MajorE0ELSQ_0ELNSO_7ScaleInE1ELSR_1EEEEEENS4_6LayoutINS5_IJNSA_ILi2EEESB_SB_EEENS5_IJSB_NSA_ILi0EEESX_EEEEENS5_IJNS4_10UnderscoreES10_S10_EEEEENS4_13SM90_TMA_LOADENS4_14ComposedLayoutINS4_7SwizzleILi3ELi4ELi3EEENS4_18smem_ptr_flag_bitsILi16EEENSU_INS5_IJNSA_ILi8EEESH_EEENS5_IJSH_SB_EEEEEEEvNS4_8identityES13_S1D_vS1E_EENS_8epilogue10collective6detail29Sm90TmaWarpSpecializedAdapterINS1H_15DefaultEpilogueISJ_SK_SK_NS1G_6thread17LinearCombinationISJ_Li1EffLNS1L_9ScaleType4KindE0ELNS_15FloatRoundStyleE2ESJ_EENS1_15EpilogueDefaultEEEEEvvEEEEvNT_6ParamsE)
        .other          _ZN7cutlass13device_kernelINS_4gemm6kernel13GemmUniversalIN4cute5tupleIJiiiiEEENS1_10collective13CollectiveMmaINS1_34MainloopSm90TmaGmmaWarpSpecializedILi2ENS5_IJNS4_1CILi1EEESB_SB_EEENS1_35KernelTmaWarpSpecializedCooperativeEEENS5_IJNSA_ILi512EEENSA_ILi96EEENSA_ILi64EEEEEENS_10bfloat16_tENS5_IJlSB_lEEESJ_SK_NS4_8TiledMMAINS4_8MMA_AtomIJNS4_4SM904GMMA27MMA_64x96x16_F32BF16BF16_SSILNSO_5MajorE0ELSQ_0ELNSO_7ScaleInE1ELSR_1EEEEEENS4_6LayoutINS5_IJNSA_ILi2EEESB_SB_EEENS5_IJSB_NSA_ILi0EEESX_EEEEENS5_IJNS4_10UnderscoreES10_S10_EEEEENS4_13SM90_TMA_LOADENS4_14ComposedLayoutINS4_7SwizzleILi3ELi4ELi3EEENS4_18smem_ptr_flag_bitsILi16EEENSU_INS5_IJNSA_ILi8EEESH_EEENS5_IJSH_SB_EEEEEEEvNS4_8identityES13_S1D_vS1E_EENS_8epilogue10collective6detail29Sm90TmaWarpSpecializedAdapterINS1H_15DefaultEpilogueISJ_SK_SK_NS1G_6thread17LinearCombinationISJ_Li1EffLNS1L_9ScaleType4KindE0ELNS_15FloatRoundStyleE2ESJ_EENS1_15EpilogueDefaultEEEEEvvEEEEvNT_6ParamsE,@"STO_CUDA_ENTRY STV_DEFAULT"
_ZN7cutlass13device_kernelINS_4gemm6kernel13GemmUniversalIN4cute5tupleIJiiiiEEENS1_10collective13CollectiveMmaINS1_34MainloopSm90TmaGmmaWarpSpecializedILi2ENS5_IJNS4_1CILi1EEESB_SB_EEENS1_35KernelTmaWarpSpecializedCooperativeEEENS5_IJNSA_ILi512EEENSA_ILi96EEENSA_ILi64EEEEEENS_10bfloat16_tENS5_IJlSB_lEEESJ_SK_NS4_8TiledMMAINS4_8MMA_AtomIJNS4_4SM904GMMA27MMA_64x96x16_F32BF16BF16_SSILNSO_5MajorE0ELSQ_0ELNSO_7ScaleInE1ELSR_1EEEEEENS4_6LayoutINS5_IJNSA_ILi2EEESB_SB_EEENS5_IJSB_NSA_ILi0EEESX_EEEEENS5_IJNS4_10UnderscoreES10_S10_EEEEENS4_13SM90_TMA_LOADENS4_14ComposedLayoutINS4_7SwizzleILi3ELi4ELi3EEENS4_18smem_ptr_flag_bitsILi16EEENSU_INS5_IJNSA_ILi8EEESH_EEENS5_IJSH_SB_EEEEEEEvNS4_8identityES13_S1D_vS1E_EENS_8epilogue10collective6detail29Sm90TmaWarpSpecializedAdapterINS1H_15DefaultEpilogueISJ_SK_SK_NS1G_6thread17LinearCombinationISJ_Li1EffLNS1L_9ScaleType4KindE0ELNS_15FloatRoundStyleE2ESJ_EENS1_15EpilogueDefaultEEEEEvvEEEEvNT_6ParamsE:
[----:B------:R-:W0:Y:S01]  /*0000*/  LDC R1, c[0x0][0x28] ;  /* 0x00000a00ff017b82 */ /* 0x000e220000000800 */
[----:B------:R-:W1:Y:S01]  /*0010*/  S2R R2, SR_TID.X ;  /* 0x0000000000027919 */ /* 0x000e620000002100 */
[----:B------:R-:W-:Y:S01]  /*0020*/  ELECT P0, URZ, PT ;  /* 0x00000000003f782f */ /* 0x000fe20003800000 */
[----:B------:R-:W-:Y:S01]  /*0030*/  BSSY B0, `(.L_x_0) ;  /* 0x0000015000007945 */ /* 0x000fe20003800000 */
[--C-:B-1----:R-:W-:Y:S02]  /*0040*/  SHF.R.U32.HI R0, RZ, 0x5, R2.reuse ;  /* 0x00000005ff007819 */ /* 0x102fe40000011602 */
[----:B------:R-:W-:-:S03]  /*0050*/  SHF.R.U32.HI R18, RZ, 0x7, R2 ;  /* 0x00000007ff127819 */ /* 0x000fc60000011602 */
[----:B------:R-:W1:Y:S04]  /*0060*/  SHFL.IDX PT, R4, R0, RZ, 0x1f ;  /* 0x00001fff00047589 */ /* 0x000e6800000e0000 */
[----:B------:R-:W2:Y:S01]  /*0070*/  SHFL.IDX PT, R3, R18, RZ, 0x1f ;  /* 0x00001fff12037589 */ /* 0x000ea200000e0000 */
[----:B-1----:R-:W-:Y:S02]  /*0080*/  R2UR UR10, R4 ;  /* 0x00000000040a72ca */ /* 0x002fe400000e0000 */
[----:B--2---:R-:W-:-:S11]  /*0090*/  R2UR UR5, R3 ;  /* 0x00000000030572ca */ /* 0x004fd600000e0000 */
[----:B------:R-:W-:Y:S02]  /*00a0*/  USHF.R.S32.HI UR4, URZ, 0x1f, UR10 ;  /* 0x0000001f3f047899 */ /* 0x000fe4000801140a */
[----:B------:R-:W-:Y:S02]  /*00b0*/  ISETP.NE.OR P0, PT, RZ, UR10, !P0 ;  /* 0x0000000aff007c0c */ /* 0x000fe4000c705670 */
[----:B------:R-:W-:-:S04]  /*00c0*/  ULEA.HI UR4, UR4, UR10, URZ, 0x2 ;  /* 0x0000000a04047291 */ /* 0x000fc8000f8f103f */
[----:B------:R-:W-:-:S04]  /*00d0*/  ULOP3.LUT UR4, UR4, 0xfffffffc, URZ, 0xc0, !UPT ;  /* 0xfffffffc04047892 */ /* 0x000fc8000f8ec03f */
[----:B------:R-:W-:-:S03]  /*00e0*/  UIADD3 UR10, UR10, -UR4, URZ ;  /* 0x800000040a0a7290 */ /* 0x000fc6000fffe03f */
[----:B0-----:R-:W-:Y:S09]  /*00f0*/  @P0 BRA `(.L_x_1) ;  /* 0x0000000000200947 */ /* 0x001ff20003800000 */
[----:B------:R-:W-:Y:S02]  /*0100*/  ULDC.64 UR6, c[0x0][0x198] ;  /* 0x0000660000067ab9 */ /* 0x000fe40000000a00 */
[----:B------:R-:W-:Y:S02]  /*0110*/  UIADD3 UR8, UP0, UR6, 0xf0, URZ ;  /* 0x000000f006087890 */ /* 0x000fe4000ff1e03f */
[----:B------:R-:W-:Y:S02]  /*0120*/  UIADD3 UR6, UP1, UR6, 0x1f0, URZ ;  /* 0x000001f006067890 */ /* 0x000fe4000ff3e03f */
[----:B------:R-:W-:Y:S02]  /*0130*/  UIADD3.X UR9, URZ, UR7, URZ, UP0, !UPT ;  /* 0x000000073f097290 */ /* 0x000fe400087fe43f */
[----:B------:R-:W-:-:S07]  /*0140*/  UIADD3.X UR7, URZ, UR7, URZ, UP1, !UPT ;  /* 0x000000073f077290 */ /* 0x000fce0008ffe43f */
[----:B------:R0:W-:Y:S02]  /*0150*/  UTMACCTL.PF [UR8] ;  /* 0x00000000080079b9 */ /* 0x0001e40008040000 */
[----:B------:R0:W-:Y:S02]  /*0160*/  UTMACCTL.PF [UR6] ;  /* 0x00000000060079b9 */ /* 0x0001e40008040000 */
[----:B0-----:R-:W-:Y:S01]  /*0170*/  NOP ;  /* 0x0000000000007918 */ /* 0x001fe20000000000 */
.L_x_1:
[----:B------:R-:W-:Y:S05]  /*0180*/  BSYNC B0 ;  /* 0x0000000000007941 */ /* 0x000fea0003800000 */
.L_x_0:
[----:B------:R-:W0:Y:S01]  /*0190*/  SHFL.IDX PT, R3, R0, RZ, 0x1f ;  /* 0x00001fff00037589 */ /* 0x000e2200000e0000 */
[----:B------:R-:W-:Y:S01]  /*01a0*/  UISETP.NE.AND UP0, UPT, UR10, 0x3, UPT ;  /* 0x000000030a00788c */ /* 0x000fe2000bf05270 */
[----:B------:R-:W-:Y:S01]  /*01b0*/  ISETP.NE.AND P1, PT, RZ, UR5, PT ;  /* 0x00000005ff007c0c */ /* 0x000fe2000bf25270 */
[----:B------:R-:W-:Y:S02]  /*01c0*/  UIADD3 UR18, UR5, -0x1, URZ ;  /* 0xffffffff05127890 */ /* 0x000fe4000fffe03f */
[----:B------:R-:W-:Y:S02]  /*01d0*/  UISETP.EQ.OR UP0, UPT, UR10, URZ, !UP0 ;  /* 0x0000003f0a00728c */ /* 0x000fe4000c702670 */
[----:B------:R-:W-:Y:S02]  /*01e0*/  UISETP.GE.U32.AND UP1, UPT, UR18, 0x2, UPT ;  /* 0x000000021200788c */ /* 0x000fe4000bf26070 */
[----:B------:R-:W-:-:S04]  /*01f0*/  UISETP.EQ.AND UP0, UPT, UR5, URZ, UP0 ;  /* 0x0000003f0500728c */ /* 0x000fc80008702270 */
[----:B------:R-:W-:-:S04]  /*0200*/  USEL UR38, URZ, 0x1, !UP0 ;  /* 0x000000013f267887 */ /* 0x000fc8000c000000 */
[----:B------:R-:W-:Y:S01]  /*0210*/  USEL UR38, UR38, 0x2, UP1 ;  /* 0x0000000226267887 */ /* 0x000fe20008800000 */
[----:B0-----:R-:W-:-:S13]  /*0220*/  ISETP.NE.AND P0, PT, R3, RZ, PT ;  /* 0x000000ff0300720c */ /* 0x001fda0003f05270 */
[----:B------:R-:W-:Y:S05]  /*0230*/  @P0 BRA `(.L_x_2) ;  /* 0x0000000000480947 */ /* 0x000fea0003800000 */
[----:B------:R-:W0:Y:S01]  /*0240*/  S2UR UR8, SR_CgaCtaId ;  /* 0x00000000000879c3 */ /* 0x000e220000008800 */
[----:B------:R-:W-:Y:S01]  /*0250*/  UMOV UR4, 0x400 ;  /* 0x0000040000047882 */ /* 0x000fe20000000000 */
[----:B------:R-:W-:Y:S01]  /*0260*/  UMOV UR5, 0x1 ;  /* 0x0000000100057882 */ /* 0x000fe20000000000 */
[----:B------:R-:W-:Y:S01]  /*0270*/  UMOV UR6, 0x100 ;  /* 0x0000010000067882 */ /* 0x000fe20000000000 */
[----:B------:R-:W-:Y:S01]  /*0280*/  ELECT P0, URZ, PT ;  /* 0x00000000003f782f */ /* 0x000fe20003800000 */
[----:B------:R-:W-:-:S04]  /*0290*/  UIADD3 UR6, -UR6, 0x100000, URZ ;  /* 0x0010000006067890 */ /* 0x000fc8000fffe13f */
[----:B------:R-:W-:Y:S02]  /*02a0*/  USHF.L.U32 UR7, UR6, 0xb, URZ ;  /* 0x0000000b06077899 */ /* 0x000fe4000800063f */
[----:B------:R-:W-:Y:S02]  /*02b0*/  USHF.L.U32 UR6, UR6, 0x1, URZ ;  /* 0x0000000106067899 */ /* 0x000fe4000800063f */
[----:B0-----:R-:W-:Y:S02]  /*02c0*/  ULEA UR8, UR8, UR4, 0x18 ;  /* 0x0000000408087291 */ /* 0x001fe4000f8ec03f */
[----:B------:R-:W-:-:S04]  /*02d0*/  UIADD3 UR4, -UR5, 0x100000, URZ ;  /* 0x0010000005047890 */ /* 0x000fc8000fffe13f */
[----:B------:R-:W-:Y:S02]  /*02e0*/  USHF.L.U32 UR5, UR4, 0xb, URZ ;  /* 0x0000000b04057899 */ /* 0x000fe4000800063f */
[----:B------:R-:W-:Y:S01]  /*02f0*/  USHF.L.U32 UR4, UR4, 0x1, URZ ;  /* 0x0000000104047899 */ /* 0x000fe2000800063f */
[----:B------:R-:W0:Y:S11]  /*0300*/  FENCE.VIEW.ASYNC.S ;  /* 0x00000000000073c6 */ /* 0x000e360000000000 */
[----:B0-----:R0:W1:Y:S01]  /*0310*/  SYNCS.EXCH.64 URZ, [UR8], UR4 ;  /* 0x00000004083f75b2 */ /* 0x0010620008000100 */
[----:B------:R0:W2:Y:S01]  /*0320*/  SYNCS.EXCH.64 URZ, [UR8+0x10], UR6 ;  /* 0x00001006083f75b2 */ /* 0x0000a20008000100 */
[----:B------:R0:W3:Y:S01]  /*0330*/  SYNCS.EXCH.64 URZ, [UR8+0x8], UR4 ;  /* 0x00000804083f75b2 */ /* 0x0000e20008000100 */
[----:B------:R0:W4:Y:S01]  /*0340*/  SYNCS.EXCH.64 URZ, [UR8+0x18], UR6 ;  /* 0x00001806083f75b2 */ /* 0x0001220008000100 */
[----:B------:R-:W-:Y:S01]  /*0350*/  NOP ;  /* 0x0000000000007918 */ /* 0x000fe20000000000 */
.L_x_2:
[----:B------:R-:W5:Y:S01]  /*0360*/  SHFL.IDX PT, R0, R0, RZ, 0x1f ;  /* 0x00001fff00007589 */ /* 0x000f6200000e0000 */
[----:B------:R-:W-:Y:S01]  /*0370*/  ELECT P0, URZ, PT ;  /* 0x00000000003f782f */ /* 0x000fe20003800000 */
[----:B------:R-:W1:Y:S01]  /*0380*/  S2UR UR17, SR_CTAID.Y ;  /* 0x00000000001179c3 */ /* 0x000e620000002600 */
[----:B0-----:R-:W-:Y:S01]  /*0390*/  ULDC UR5, c[0x0][0x65c] ;  /* 0x0001970000057ab9 */ /* 0x001fe20000000800 */
[----:B------:R-:W-:Y:S01]  /*03a0*/  UMOV UR12, 0x20 ;  /* 0x00000020000c7882 */ /* 0x000fe20000000000 */
[----:B------:R-:W-:Y:S01]  /*03b0*/  UISETP.NE.AND UP2, UPT, UR5, 0x1, UPT ;  /* 0x000000010500788c */ /* 0x000fe2000bf45270 */
[----:B------:R-:W-:Y:S01]  /*03c0*/  NOP ;  /* 0x0000000000007918 */ /* 0x000fe20000000000 */
[----:B------:R-:W-:Y:S02]  /*03d0*/  NOP ;  /* 0x0000000000007918 */ /* 0x000fe40000000000 */
[----:B------:R-:W-:Y:S01]  /*03e0*/  UP2UR UR39, UPR, URZ, 0x4 ;  /* 0x000000043f277883 */ /* 0x000fe20008000000 */
[----:B------:R-:W0:Y:S01]  /*03f0*/  S2UR UR4, SR_CTAID.X ;  /* 0x00000000000479c3 */ /* 0x000e220000002500 */
[----:B------:R-:W-:-:S02]  /*0400*/  PLOP3.LUT P2, PT, PT, PT, UP2, 0x80, 0x0 ;  /* 0x000000000000781c */ /* 0x000fc40003f4f028 */
[----:B------:R-:W-:Y:S02]  /*0410*/  PLOP3.LUT P3, PT, PT, PT, UP2, 0x80, 0x0 ;  /* 0x000000000000781c */ /* 0x000fe40003f6f028 */
[----:B------:R-:W-:Y:S01]  /*0420*/  PLOP3.LUT P4, PT, PT, PT, UP2, 0x80, 0x0 ;  /* 0x000000000000781c */ /* 0x000fe20003f8f028 */
[----:B------:R-:W-:Y:S01]  /*0430*/  @UP2 ULDC UR14, c[0x0][0x10] ;  /* 0x00000400000e2ab9 */ /* 0x000fe20000000800 */
[----:B------:R-:W-:Y:S01]  /*0440*/  @UP2 UMOV UR9, URZ ;  /* 0x0000003f00092c82 */ /* 0x000fe20008000000 */
[----:B------:R-:W-:Y:S01]  /*0450*/  @!UP2 ULDC UR11, c[0x0][0xc] ;  /* 0x00000300000baab9 */ /* 0x000fe20000000800 */
[----:B-----5:R-:W-:Y:S01]  /*0460*/  ISETP.NE.OR P0, PT, R0, RZ, !P0 ;  /* 0x000000ff0000720c */ /* 0x020fe20004705670 */
[----:B-1----:R-:W-:Y:S02]  /*0470*/  @UP2 UMOV UR7, UR17 ;  /* 0x0000001100072c82 */ /* 0x002fe40008000000 */
[----:B------:R-:W-:Y:S01]  /*0480*/  @UP2 UMOV UR8, UR7 ;  /* 0x0000000700082c82 */ /* 0x000fe20008000000 */
[----:B------:R-:W-:Y:S01]  /*0490*/  @!UP2 UMOV UR7, UR17 ;  /* 0x000000110007ac82 */ /* 0x000fe20008000000 */
[----:B0-----:R-:W-:-:S08]  /*04a0*/  @UP2 UIMAD.WIDE.U32 UR14, UR4, UR14, UR8 ;  /* 0x0000000e040e22a5 */ /* 0x001fd0000f8e0008 */
[----:B------:R-:W-:Y:S01]  /*04b0*/  VOTEU.ALL UP0, P0 ;  /* 0x00000000003f7886 */ /* 0x000fe20000000000 */
[----:B------:R-:W-:Y:S01]  /*04c0*/  VOTEU.ALL UP1, P0 ;  /* 0x00000000003f7886 */ /* 0x000fe20000020000 */
[----:B------:R-:W-:-:S03]  /*04d0*/  IMAD.U32 R17, RZ, RZ, UR15 ;  /* 0x0000000fff117e24 */ /* 0x000fc6000f8e00ff */
[----:B------:R-:W0:Y:S01]  /*04e0*/  @!UP0 S2UR UR6, SR_CgaCtaId ;  /* 0x00000000000689c3 */ /* 0x000e220000008800 */
[----:B------:R-:W-:Y:S01]  /*04f0*/  @!UP0 UMOV UR5, 0x400 ;  /* 0x0000040000058882 */ /* 0x000fe20000000000 */
[----:B------:R-:W-:-:S04]  /*0500*/  @!UP0 UIADD3 UR12, -UR12, 0x100000, URZ ;  /* 0x001000000c0c8890 */ /* 0x000fc8000fffe13f */
[----:B------:R-:W-:Y:S02]  /*0510*/  @!UP0 USHF.L.U32 UR13, UR12, 0xb, URZ ;  /* 0x0000000b0c0d8899 */ /* 0x000fe4000800063f */
[----:B------:R-:W-:Y:S01]  /*0520*/  @!UP0 USHF.L.U32 UR12, UR12, 0x1, URZ ;  /* 0x000000010c0c8899 */ /* 0x000fe2000800063f */
[----:B------:R-:W-:Y:S01]  /*0530*/  IMAD.U32 R16, RZ, RZ, UR14 ;  /* 0x0000000eff107e24 */ /* 0x000fe2000f8e00ff */
[----:B0-----:R-:W-:Y:S01]  /*0540*/  @!UP0 ULEA UR16, UR6, UR5, 0x18 ;  /* 0x0000000506108291 */ /* 0x001fe2000f8ec03f */
[----:B------:R-:W-:Y:S02]  /*0550*/  VOTEU.ALL UP0, P0 ;  /* 0x00000000003f7886 */ /* 0x000fe40000000000 */
[----:B------:R-:W-:Y:S01]  /*0560*/  UMOV UR5, URZ ;  /* 0x0000003f00057c82 */ /* 0x000fe20008000000 */
[----:B------:R-:W-:Y:S01]  /*0570*/  @UP2 UMOV UR6, URZ ;  /* 0x0000003f00062c82 */ /* 0x000fe20008000000 */
[----:B------:R-:W-:Y:S01]  /*0580*/  @!UP2 UIMAD.WIDE.U32 UR8, UR11, UR7, UR4 ;  /* 0x000000070b08a2a5 */ /* 0x000fe2000f8e0004 */
[----:B------:R-:W-:Y:S01]  /*0590*/  PLOP3.LUT P0, PT, PT, PT, UP2, 0x80, 0x0 ;  /* 0x000000000000781c */ /* 0x000fe20003f0f028 */
[----:B------:R-:W-:-:S04]  /*05a0*/  @UP2 UIADD3 UR6, UR15, UR6, URZ ;  /* 0x000000060f062290 */ /* 0x000fc8000fffe03f */
[----:B------:R-:W-:Y:S01]  /*05b0*/  IMAD.U32 R4, RZ, RZ, UR8 ;  /* 0x00000008ff047e24 */ /* 0x000fe2000f8e00ff */
[----:B------:R-:W0:Y:S02]  /*05c0*/  FENCE.VIEW.ASYNC.S ;  /* 0x00000000000073c6 */ /* 0x000e240000000000 */
[----:B0-----:R0:W2:Y:S01]  /*05d0*/  @!UP0 SYNCS.EXCH.64 URZ, [UR16+0x30], UR12 ;  /* 0x0000300c103f85b2 */ /* 0x0010a20008000100 */
[----:B------:R-:W-:Y:S02]  /*05e0*/  IMAD.U32 R7, RZ, RZ, UR9 ;  /* 0x00000009ff077e24 */ /* 0x000fe4000f8e00ff */
[----:B------:R-:W-:Y:S02]  /*05f0*/  @P2 IMAD.U32 R17, RZ, RZ, UR6 ;  /* 0x00000006ff112e24 */ /* 0x000fe4000f8e00ff */
[----:B------:R-:W-:Y:S02]  /*0600*/  IMAD.U32 R5, RZ, RZ, UR9 ;  /* 0x00000009ff057e24 */ /* 0x000fe4000f8e00ff */
[----:B------:R-:W-:-:S02]  /*0610*/  IMAD.U32 R6, RZ, RZ, UR8 ;  /* 0x00000008ff067e24 */ /* 0x000fc4000f8e00ff */
[----:B------:R-:W-:Y:S02]  /*0620*/  @!P3 IMAD.MOV.U32 R16, RZ, RZ, R4 ;  /* 0x000000ffff10b224 */ /* 0x000fe400078e0004 */
[----:B------:R-:W-:Y:S01]  /*0630*/  @!P4 IMAD.MOV.U32 R17, RZ, RZ, R7 ;  /* 0x000000ffff11c224 */ /* 0x000fe200078e0007 */
[----:B------:R0:W2:Y:S01]  /*0640*/  @!UP1 SYNCS.EXCH.64 URZ, [UR16+0x38], UR12 ;  /* 0x0000380c103f95b2 */ /* 0x0000a20008000100 */
[----:B------:R-:W-:Y:S01]  /*0650*/  NOP ;  /* 0x0000000000007918 */ /* 0x000fe20000000000 */
[----:B--234-:R-:W-:Y:S06]  /*0660*/  BAR.SYNC.DEFER_BLOCKING 0x0 ;  /* 0x0000000000007b1d */ /* 0x01cfec0000010000 */
[----:B------:R-:W-:Y:S05]  /*0670*/  @!P1 BRA `(.L_x_3) ;  /* 0x000000f0005c9947 */ /* 0x000fea0003800000 */
[----:B------:R-:W-:-:S06]  /*0680*/  UISETP.GT.U32.AND UP0, UPT, UR18, 0x1, UPT ;  /* 0x000000011200788c */ /* 0x000fcc000bf04070 */
[----:B------:R-:W-:-:S13]  /*0690*/  PLOP3.LUT P0, PT, PT, PT, UP0, 0x80, 0x0 ;  /* 0x000000000000781c */ /* 0x000fda0003f0f008 */
[----:B0-----:R-:W-:Y:S05]  /*06a0*/  @P0 EXIT ;  /* 0x000000000000094d */ /* 0x001fea0003800000 */
[----:B------:R-:W-:Y:S01]  /*06b0*/  ULDC.64 UR8, c[0x0][0x650] ;  /* 0x0001940000087ab9 */ /* 0x000fe20000000a00 */
[----:B------:R-:W-:Y:S01]  /*06c0*/  UMOV UR40, 0xffffffff ;  /* 0xffffffff00287882 */ /* 0x000fe20000000000 */
[----:B------:R-:W-:Y:S01]  /*06d0*/  ISETP.GE.U32.AND P0, PT, R16, UR8, PT ;  /* 0x0000000810007c0c */ /* 0x000fe2000bf06070 */
[----:B------:R-:W-:Y:S01]  /*06e0*/  UMOV UR41, 0xffffffff ;  /* 0xffffffff00297882 */ /* 0x000fe20000000000 */
[----:B------:R-:W-:Y:S01]  /*06f0*/  UMOV UR42, 0xffffffff ;  /* 0xffffffff002a7882 */ /* 0x000fe20000000000 */
[----:B------:R-:W-:Y:S02]  /*0700*/  PRMT R0, RZ, 0x7610, R0 ;  /* 0x00007610ff007816 */ /* 0x000fe40000000000 */
[----:B------:R-:W-:-:S13]  /*0710*/  ISETP.GE.U32.AND.EX P0, PT, R17, UR9, PT, P0 ;  /* 0x0000000911007c0c */ /* 0x000fda000bf06100 */
[----:B------:R-:W-:Y:S05]  /*0720*/  @P0 BRA `(.L_x_4) ;  /* 0x0000000400800947 */ /* 0x000fea0003800000 */
[----:B------:R-:W-:Y:S01]  /*0730*/  I2FP.F32.U32 R0, UR4 ;  /* 0x0000000400007c45 */ /* 0x000fe20008201000 */
[----:B------:R-:W-:Y:S01]  /*0740*/  ULDC.64 UR16, c[0x0][0x628] ;  /* 0x00018a0000107ab9 */ /* 0x000fe20000000a00 */
[----:B------:R-:W-:Y:S01]  /*0750*/  ULDC UR6, c[0x0][0x150] ;  /* 0x0000540000067ab9 */ /* 0x000fe20000000800 */
[----:B------:R-:W-:Y:S01]  /*0760*/  ISETP.NE.U32.AND P0, PT, RZ, UR16, PT ;  /* 0x00000010ff007c0c */ /* 0x000fe2000bf05070 */
[----:B------:R-:W-:Y:S01]  /*0770*/  ULDC UR15, c[0x0][0x630] ;  /* 0x00018c00000f7ab9 */ /* 0x000fe20000000800 */
[----:B------:R-:W-:Y:S01]  /*0780*/  FMUL R0, R0, UR6 ;  /* 0x0000000600007c20 */ /* 0x000fe20008400000 */
[----:B------:R-:W-:Y:S01]  /*0790*/  R2UR UR18, R16 ;  /* 0x00000000101272ca */ /* 0x000fe200000e0000 */
[----:B------:R-:W-:Y:S01]  /*07a0*/  ULDC UR20, c[0x0][0x154] ;  /* 0x0000550000147ab9 */ /* 0x000fe20000000800 */
[----:B------:R-:W-:Y:S01]  /*07b0*/  ISETP.NE.AND.EX P0, PT, RZ, UR17, PT, P0 ;  /* 0x00000011ff007c0c */ /* 0x000fe2000bf05300 */
[----:B------:R0:W1:Y:S01]  /*07c0*/  F2I.U32.TRUNC.NTZ R3, R0 ;  /* 0x0000000000037305 */ /* 0x000062000020f000 */
[----:B------:R-:W-:-:S02]  /*07d0*/  R2UR UR19, R17 ;  /* 0x00000000111372ca */ /* 0x000fc400000e0000 */
[----:B------:R-:W-:Y:S02]  /*07e0*/  R2UR UR8, R16 ;  /* 0x00000000100872ca */ /* 0x000fe400000e0000 */
[----:B------:R-:W-:-:S07]  /*07f0*/  R2UR UR9, R17 ;  /* 0x00000000110972ca */ /* 0x000fce00000e0000 */
[----:B0-----:R-:W-:Y:S08]  /*0800*/  @!P0 BRA `(.L_x_5) ;  /* 0x0000000000308947 */ /* 0x001ff00003800000 */
[----:B------:R-:W-:Y:S01]  /*0810*/  R2UR UR8, R16 ;  /* 0x00000000100872ca */ /* 0x000fe200000e0000 */
[----:B------:R-:W-:Y:S01]  /*0820*/  ULDC UR6, c[0x0][0x634] ;  /* 0x00018d0000067ab9 */ /* 0x000fe20000000800 */
[----:B------:R-:W-:-:S11]  /*0830*/  R2UR UR14, R17 ;  /* 0x00000000110e72ca */ /* 0x000fd600000e0000 */
[----:B------:R-:W-:-:S04]  /*0840*/  UIADD3 UR6, UP0, UR8, UR6, URZ ;  /* 0x0000000608067290 */ /* 0x000fc8000ff1e03f */
[----:B------:R-:W-:-:S04]  /*0850*/  UIADD3.X UR14, URZ, UR14, URZ, UP0, !UPT ;  /* 0x0000000e3f0e7290 */ /* 0x000fc800087fe43f */
[----:B------:R-:W-:-:S04]  /*0860*/  UIMAD.WIDE.U32 UR8, UR14, UR16, URZ ;  /* 0x000000100e0872a5 */ /* 0x000fc8000f8e003f */
[----:B------:R-:W-:Y:S02]  /*0870*/  UIMAD.WIDE.U32 UR10, UP0, UR6, UR17, UR8 ;  /* 0x00000011060a72a5 */ /* 0x000fe4000f800008 */
[----:B------:R-:W-:Y:S02]  /*0880*/  UIMAD.WIDE.U32 UR8, UR6, UR16, URZ ;  /* 0x00000010060872a5 */ /* 0x000fe4000f8e003f */
[----:B------:R-:W-:Y:S02]  /*0890*/  UIADD3.X UR13, URZ, URZ, URZ, UP0, !UPT ;  /* 0x0000003f3f0d7290 */ /* 0x000fe400087fe43f */
[----:B------:R-:W-:Y:S01]  /*08a0*/  UIADD3 URZ, UP0, UR9, UR10, URZ ;  /* 0x0000000a093f7290 */ /* 0x000fe2000ff1e03f */
[----:B------:R-:W-:-:S03]  /*08b0*/  UMOV UR12, UR11 ;  /* 0x0000000b000c7c82 */ /* 0x000fc60008000000 */
[----:B------:R-:W-:-:S12]  /*08c0*/  UIMAD.WIDE.U32.X UR8, UR14, UR17, UR12, UP0 ;  /* 0x000000110e0872a5 */ /* 0x000fd800080e040c */
.L_x_5:
[----:B------:R-:W-:Y:S01]  /*08d0*/  USHF.R.U64 UR42, UR8, UR15, UR9 ;  /* 0x0000000f082a7299 */ /* 0x000fe20008001209 */
[----:B------:R-:W-:Y:S01]  /*08e0*/  I2FP.F32.U32 R0, UR7 ;  /* 0x0000000700007c45 */ /* 0x000fe20008201000 */
[----:B------:R-:W-:Y:S01]  /*08f0*/  USHF.R.U32.HI UR5, URZ, UR15, UR9 ;  /* 0x0000000f3f057299 */ /* 0x000fe20008011609 */
[----:B-1----:R-:W-:Y:S01]  /*0900*/  R2UR UR12, R3 ;  /* 0x00000000030c72ca */ /* 0x002fe200000e0000 */
[----:B------:R-:W-:Y:S02]  /*0910*/  UIADD3 UR6, UP0, URZ, -UR42, URZ ;  /* 0x8000002a3f067290 */ /* 0x000fe4000ff1e03f */
[----:B------:R-:W-:Y:S01]  /*0920*/  FMUL R0, R0, UR20 ;  /* 0x0000001400007c20 */ /* 0x000fe20008400000 */
[----:B------:R-:W-:Y:S01]  /*0930*/  ULDC.64 UR8, c[0x0][0x620] ;  /* 0x0001880000087ab9 */ /* 0x000fe20000000a00 */
[----:B------:R-:W-:Y:S01]  /*0940*/  UIADD3.X UR5, URZ, ~UR5, URZ, UP0, !UPT ;  /* 0x800000053f057290 */ /* 0x000fe200087fe43f */
[----:B------:R-:W-:Y:S01]  /*0950*/  UMOV UR10, UR18 ;  /* 0x00000012000a7c82 */ /* 0x000fe20008000000 */
[----:B------:R-:W-:-:S02]  /*0960*/  UMOV UR11, UR19 ;  /* 0x00000013000b7c82 */ /* 0x000fc40008000000 */
[----:B------:R-:W-:Y:S01]  /*0970*/  UIMAD UR5, UR5, UR8, URZ ;  /* 0x00000008050572a4 */ /* 0x000fe2000f8e023f */
[----:B------:R-:W0:Y:S01]  /*0980*/  F2I.U32.TRUNC.NTZ R0, R0 ;  /* 0x0000000000007305 */ /* 0x000e22000020f000 */
[----:B------:R-:W-:Y:S02]  /*0990*/  UIMAD.WIDE.U32 UR10, UR6, UR8, UR10 ;  /* 0x00000008060a72a5 */ /* 0x000fe4000f8e000a */
[----:B------:R-:W-:Y:S01]  /*09a0*/  UIMAD UR6, UR6, UR9, UR5 ;  /* 0x00000009060672a4 */ /* 0x000fe2000f8e0205 */
[----:B------:R-:W-:Y:S01]  /*09b0*/  ULDC UR21, c[0x0][0x658] ;  /* 0x0001960000157ab9 */ /* 0x000fe20000000800 */
[----:B------:R-:W-:Y:S02]  /*09c0*/  UMOV UR19, 0xffffffff ;  /* 0xffffffff00137882 */ /* 0x000fe40000000000 */
[----:B------:R-:W-:Y:S01]  /*09d0*/  UIADD3 UR6, UR11, UR6, URZ ;  /* 0x000000060b067290 */ /* 0x000fe2000fffe03f */
[----:B------:R-:W-:Y:S01]  /*09e0*/  ULDC UR15, c[0x0][0x618] ;  /* 0x00018600000f7ab9 */ /* 0x000fe20000000800 */
[----:B------:R-:W-:Y:S01]  /*09f0*/  ULDC.64 UR8, c[0x0][0x640] ;  /* 0x0001900000087ab9 */ /* 0x000fe20000000a00 */
[----:B------:R-:W-:Y:S01]  /*0a00*/  USHF.L.U32 UR11, UR19, UR21, URZ ;  /* 0x00000015130b7299 */ /* 0x000fe2000800063f */
[----:B------:R-:W-:Y:S01]  /*0a10*/  ISETP.NE.U32.AND P0, PT, RZ, UR8, PT ;  /* 0x00000008ff007c0c */ /* 0x000fe2000bf05070 */
[----:B------:R-:W-:-:S02]  /*0a20*/  USHF.R.U64 UR19, UR10, UR15, UR6 ;  /* 0x0000000f0a137299 */ /* 0x000fc40008001206 */
[----:B------:R-:W-:Y:S01]  /*0a30*/  USHF.R.U32.HI UR10, URZ, UR15, UR6 ;  /* 0x0000000f3f0a7299 */ /* 0x000fe20008011606 */
[----:B0-----:R-:W-:Y:S01]  /*0a40*/  R2UR UR14, R0 ;  /* 0x00000000000e72ca */ /* 0x001fe200000e0000 */
[----:B------:R-:W-:Y:S01]  /*0a50*/  ULDC UR17, c[0x0][0x608] ;  /* 0x0001820000117ab9 */ /* 0x000fe20000000800 */
[----:B------:R-:W-:Y:S01]  /*0a60*/  ISETP.NE.AND.EX P0, PT, RZ, UR9, PT, P0 ;  /* 0x00000009ff007c0c */ /* 0x000fe2000bf05300 */
[----:B------:R-:W-:Y:S02]  /*0a70*/  USHF.R.U64 UR23, UR19, UR17, UR10 ;  /* 0x0000001113177299 */ /* 0x000fe4000800120a */
[----:B------:R-:W-:Y:S01]  /*0a80*/  USHF.R.U32.HI UR10, URZ, UR17, UR10 ;  /* 0x000000113f0a7299 */ /* 0x000fe2000801160a */
[----:B------:R-:W-:Y:S01]  /*0a90*/  UMOV UR16, 0x1 ;  /* 0x0000000100107882 */ /* 0x000fe20000000000 */
[----:B------:R-:W-:Y:S02]  /*0aa0*/  UIADD3 UR12, -UR12, URZ, URZ ;  /* 0x0000003f0c0c7290 */ /* 0x000fe4000fffe13f */
[----:B------:R-:W-:-:S02]  /*0ab0*/  USHF.R.U64 UR24, UR23, UR21, UR10 ;  /* 0x0000001517187299 */ /* 0x000fc4000800120a */
[----:B------:R-:W-:Y:S01]  /*0ac0*/  USHF.L.U32 UR6, UR16, UR21, URZ ;  /* 0x0000001510067299 */ /* 0x000fe2000800063f */
[----:B------:R-:W-:Y:S01]  /*0ad0*/  ULDC UR13, c[0x0][0x144] ;  /* 0x00005100000d7ab9 */ /* 0x000fe20000000800 */
[----:B------:R-:W-:Y:S01]  /*0ae0*/  ULDC UR5, c[0x0][0x600] ;  /* 0x0001800000057ab9 */ /* 0x000fe20000000800 */
[----:B------:R-:W-:Y:S02]  /*0af0*/  ULOP3.LUT UR16, URZ, UR11, URZ, 0x33, !UPT ;  /* 0x0000000b3f107292 */ /* 0x000fe4000f8e333f */
[----:B------:R-:W-:Y:S02]  /*0b00*/  USHF.R.U32.HI UR11, URZ, UR21, UR10 ;  /* 0x000000153f0b7299 */ /* 0x000fe4000801160a */
[----:B------:R-:W-:Y:S02]  /*0b10*/  UIADD3 UR18, UR5, -0x1, URZ ;  /* 0xffffffff05127890 */ /* 0x000fe4000fffe03f */
[----:B------:R-:W-:Y:S02]  /*0b20*/  UIADD3 UR20, -UR14, URZ, URZ ;  /* 0x0000003f0e147290 */ /* 0x000fe4000fffe13f */
[----:B------:R-:W-:Y:S01]  /*0b30*/  UIMAD UR4, UR13, UR12, UR4 ;  /* 0x0000000c0d0472a4 */ /* 0x000fe2000f8e0204 */
[----:B------:R-:W-:Y:S01]  /*0b40*/  ULDC UR25, c[0x0][0x148] ;  /* 0x0000520000197ab9 */ /* 0x000fe20000000800 */
[----:B------:R-:W-:Y:S01]  /*0b50*/  ULDC UR21, c[0x0][0x648] ;  /* 0x0001920000157ab9 */ /* 0x000fe20000000800 */
[----:B------:R-:W-:Y:S01]  /*0b60*/  ULDC UR22, c[0x0][0x638] ;  /* 0x00018e0000167ab9 */ /* 0x000fe20000000800 */
[----:B------:R-:W-:Y:S01]  /*0b70*/  UMOV UR10, UR24 ;  /* 0x00000018000a7c82 */ /* 0x000fe20008000000 */
[----:B------:R-:W-:Y:S07]  /*0b80*/  @!P0 BRA `(.L_x_6) ;  /* 0x0000000000308947 */ /* 0x000fee0003800000 */
[----:B------:R-:W-:Y:S02]  /*0b90*/  ULDC UR14, c[0x0][0x64c] ;  /* 0x00019300000e7ab9 */ /* 0x000fe40000000800 */
        /* <DEDUP_REMOVED lines=8> */
[----:B------:R-:W-:-:S07]  /*0c20*/  UIMAD.WIDE.U32.X UR8, UR17, UR9, UR14, UP0 ;  /* 0x00000009110872a5 */ /* 0x000fce00080e040e */
[----:B------:R-:W-:Y:S01]  /*0c30*/  UMOV UR10, UR8 ;  /* 0x00000008000a7c82 */ /* 0x000fe20008000000 */
[----:B------:R-:W-:-:S05]  /*0c40*/  UMOV UR11, UR9 ;  /* 0x00000009000b7c82 */ /* 0x000fca0008000000 */
.L_x_6:
[----:B------:R-:W-:Y:S01]  /*0c50*/  UISETP.NE.AND UP0, UPT, UR39, URZ, UPT ;  /* 0x0000003f2700728c */ /* 0x000fe2000bf05270 */
[----:B------:R-:W-:Y:S01]  /*0c60*/  MOV R0, 0x1 ;  /* 0x0000000100007802 */ /* 0x000fe20000000f00 */
[----:B------:R-:W-:Y:S02]  /*0c70*/  USHF.R.U64 UR8, UR10, UR21, UR11 ;  /* 0x000000150a087299 */ /* 0x000fe4000800120b */
[----:B------:R-:W-:Y:S02]  /*0c80*/  ULOP3.LUT UR16, UR23, UR16, URZ, 0xc0, !UPT ;  /* 0x0000001017107292 */ /* 0x000fe4000f8ec03f */
[----:B------:R-:W-:Y:S02]  /*0c90*/  ULOP3.LUT UR18, UR19, UR18, URZ, 0xc0, !UPT ;  /* 0x0000001213127292 */ /* 0x000fe4000f8ec03f */
[----:B------:R-:W-:-:S03]  /*0ca0*/  UIMAD UR16, UR6, UR8, UR16 ;  /* 0x00000008061072a4 */ /* 0x000fc6000f8e0210 */
[----:B------:R-:W-:Y:S02]  /*0cb0*/  @UP0 UIMAD UR4, UR25, UR20, UR7 ;  /* 0x00000014190402a4 */ /* 0x000fe4000f8e0207 */
[----:B------:R-:W-:-:S04]  /*0cc0*/  UIADD3 UR7, -UR8, URZ, URZ ;  /* 0x0000003f08077290 */ /* 0x000fc8000fffe13f */
[----:B------:R-:W-:-:S03]  /*0cd0*/  UIMAD UR6, UR7, UR22, UR24 ;  /* 0x00000016070672a4 */ /* 0x000fc6000f8e0218 */
[----:B------:R-:W-:Y:S01]  /*0ce0*/  ULDC UR7, c[0x0][0x610] ;  /* 0x0001840000077ab9 */ /* 0x000fe20000000800 */
[----:B------:R-:W-:Y:S02]  /*0cf0*/  UIMAD UR6, UR6, UR5, UR18 ;  /* 0x00000005060672a4 */ /* 0x000fe4000f8e0212 */
[----:B------:R-:W-:-:S04]  /*0d00*/  UIMAD UR4, UR16, UR7, UR4 ;  /* 0x00000007100472a4 */ /* 0x000fc8000f8e0204 */
[----:B------:R-:W-:Y:S02]  /*0d10*/  USEL UR41, UR6, UR4, !UP0 ;  /* 0x0000000406297287 */ /* 0x000fe4000c000000 */
[----:B------:R-:W-:-:S12]  /*0d20*/  USEL UR40, UR4, UR6, !UP0 ;  /* 0x0000000604287287 */ /* 0x000fd8000c000000 */
.L_x_4:
[----:B------:R-:W-:-:S08]  /*0d30*/  NOP ;  /* 0x0000000000007918 */ /* 0x000fd00000000000 */
[----:B------:R-:W0:Y:S02]  /*0d40*/  USETMAXREG.TRY_ALLOC.CTAPOOL UP0, 0xe8 ;  /* 0x000000e8000079c8 */ /* 0x000e240008000600 */
[----:B0-----:R-:W-:-:S13]  /*0d50*/  PLOP3.LUT P0, PT, PT, PT, UP0, 0x80, 0x0 ;  /* 0x000000000000781c */ /* 0x001fda0003f0f008 */
[----:B------:R-:W-:Y:S05]  /*0d60*/  @!P0 BRA `(.L_x_4) ;  /* 0xfffffffc00f08947 */ /* 0x000fea000383ffff */
[----:B------:R-:W-:Y:S01]  /*0d70*/  ULDC.64 UR4, c[0x0][0x598] ;  /* 0x0001660000047ab9 */ /* 0x000fe20000000a00 */
[----:B------:R-:W-:Y:S01]  /*0d80*/  ULDC.64 UR44, c[0x0][0x208] ;  /* 0x00008200002c7ab9 */ /* 0x000fe20000000a00 */
[----:B------:R-:W-:-:S04]  /*0d90*/  ISETP.NE.U32.AND P0, PT, RZ, UR4, PT ;  /* 0x00000004ff007c0c */ /* 0x000fc8000bf05070 */
[----:B------:R-:W-:-:S13]  /*0da0*/  ISETP.NE.AND.EX P0, PT, RZ, UR5, PT, P0 ;  /* 0x00000005ff007c0c */ /* 0x000fda000bf05300 */
[----:B------:R-:W-:Y:S05]  /*0db0*/  @!P0 BRA `(.L_x_7) ;  /* 0x00000000001c8947 */ /* 0x000fea0003800000 */
[----:B------:R-:W0:Y:S02]  /*0dc0*/  LDC.64 R4, c[0x0][0x598] ;  /* 0x00016600ff047b82 */ /* 0x000e240000000a00 */
[----:B0-----:R-:W2:Y:S02]  /*0dd0*/  LDG.E.64 R4, desc[UR44][R4.64] ;  /* 0x0000002c04047981 */ /* 0x001ea4000c1e1b00 */
[----:B--2---:R-:W-:-:S04]  /*0de0*/  ISETP.NE.U32.AND P0, PT, R4, RZ, PT ;  /* 0x000000ff0400720c */ /* 0x004fc80003f05070 */
[----:B------:R-:W-:-:S13]  /*0df0*/  ISETP.NE.AND.EX P0, PT, R5, RZ, PT, P0 ;  /* 0x000000ff0500720c */ /* 0x000fda0003f05300 */
[----:B------:R-:W-:Y:S05]  /*0e00*/  @!P0 BRA `(.L_x_7) ;  /* 0x0000000000088947 */ /* 0x000fea0003800000 */
[----:B------:R0:W5:Y:S01]  /*0e10*/  LD.E R19, desc[UR44][R4.64] ;  /* 0x0000002c04137980 */ /* 0x000162000c101900 */
[----:B------:R-:W-:Y:S05]  /*0e20*/  BRA `(.L_x_8) ;  /* 0x0000000000247947 */ /* 0x000fea0003800000 */
.L_x_7:
[----:B------:R-:W-:Y:S02]  /*0e30*/  ULDC.64 UR4, c[0x0][0x588] ;  /* 0x0001620000047ab9 */ /* 0x000fe40000000a00 */
[----:B------:R-:W-:-:S04]  /*0e40*/  ISETP.NE.U32.AND P0, PT, RZ, UR4, PT ;  /* 0x00000004ff007c0c */ /* 0x000fc8000bf05070 */
[----:B------:R-:W-:-:S13]  /*0e50*/  ISETP.NE.AND.EX P0, PT, RZ, UR5, PT, P0 ;  /* 0x00000005ff007c0c */ /* 0x000fda000bf05300 */
[----:B------:R-:W-:Y:S05]  /*0e60*/  @!P0 BRA `(.L_x_9) ;  /* 0x00000000000c8947 */ /* 0x000fea0003800000 */
[----:B------:R-:W0:Y:S02]  /*0e70*/  LDC.64 R4, c[0x0][0x588] ;  /* 0x00016200ff047b82 */ /* 0x000e240000000a00 */
[----:B0-----:R1:W5:Y:S01]  /*0e80*/  LDG.E R19, desc[UR44][R4.64] ;  /* 0x0000002c04137981 */ /* 0x001362000c1e1900 */
[----:B------:R-:W-:Y:S05]  /*0e90*/  BRA `(.L_x_8) ;  /* 0x0000000000087947 */ /* 0x000fea0003800000 */
.L_x_9:
[----:B------:R-:W-:Y:S02]  /*0ea0*/  ULDC UR4, c[0x0][0x580] ;  /* 0x0001600000047ab9 */ /* 0x000fe40000000800 */
[----:B------:R-:W-:-:S07]  /*0eb0*/  IMAD.U32 R19, RZ, RZ, UR4 ;  /* 0x00000004ff137e24 */ /* 0x000fce000f8e00ff */
.L_x_8:
[----:B------:R-:W-:Y:S02]  /*0ec0*/  ULDC.64 UR4, c[0x0][0x5a0] ;  /* 0x0001680000047ab9 */ /* 0x000fe40000000a00 */
[----:B------:R-:W-:-:S04]  /*0ed0*/  ISETP.NE.U32.AND P0, PT, RZ, UR4, PT ;  /* 0x00000004ff007c0c */ /* 0x000fc8000bf05070 */
[----:B------:R-:W-:-:S13]  /*0ee0*/  ISETP.NE.AND.EX P0, PT, RZ, UR5, PT, P0 ;  /* 0x00000005ff007c0c */ /* 0x000fda000bf05300 */
[----:B------:R-:W-:Y:S05]  /*0ef0*/  @!P0 BRA `(.L_x_10) ;  /* 0x00000000001c8947 */ /* 0x000fea0003800000 */
[----:B01----:R-:W0:Y:S02]  /*0f00*/  LDC.64 R4, c[0x0][0x5a0] ;  /* 0x00016800ff047b82 */ /* 0x003e240000000a00 */
[----:B0-----:R-:W2:Y:S02]  /*0f10*/  LDG.E.64 R4, desc[UR44][R4.64] ;  /* 0x0000002c04047981 */ /* 0x001ea4000c1e1b00 */
[----:B--2---:R-:W-:-:S04]  /*0f20*/  ISETP.NE.U32.AND P0, PT, R4, RZ, PT ;  /* 0x000000ff0400720c */ /* 0x004fc80003f05070 */
[----:B------:R-:W-:-:S13]  /*0f30*/  ISETP.NE.AND.EX P0, PT, R5, RZ, PT, P0 ;  /* 0x000000ff0500720c */ /* 0x000fda0003f05300 */
[----:B------:R-:W-:Y:S05]  /*0f40*/  @!P0 BRA `(.L_x_10) ;  /* 0x0000000000088947 */ /* 0x000fea0003800000 */
[----:B------:R0:W5:Y:S01]  /*0f50*/  LD.E R22, desc[UR44][R4.64] ;  /* 0x0000002c04167980 */ /* 0x000162000c101900 */
[----:B------:R-:W-:Y:S05]  /*0f60*/  BRA `(.L_x_11) ;  /* 0x0000000000247947 */ /* 0x000fea0003800000 */
.L_x_10:
[----:B------:R-:W-:Y:S02]  /*0f70*/  ULDC.64 UR4, c[0x0][0x590] ;  /* 0x0001640000047ab9 */ /* 0x000fe40000000a00 */
[----:B------:R-:W-:-:S04]  /*0f80*/  ISETP.NE.U32.AND P0, PT, RZ, UR4, PT ;  /* 0x00000004ff007c0c */ /* 0x000fc8000bf05070 */
[----:B------:R-:W-:-:S13]  /*0f90*/  ISETP.NE.AND.EX P0, PT, RZ, UR5, PT, P0 ;  /* 0x00000005ff007c0c */ /* 0x000fda000bf05300 */
[----:B------:R-:W-:Y:S05]  /*0fa0*/  @!P0 BRA `(.L_x_12) ;  /* 0x00000000000c8947 */ /* 0x000fea0003800000 */
[----:B------:R-:W2:Y:S02]  /*0fb0*/  LDC.64 R22, c[0x0][0x590] ;  /* 0x00016400ff167b82 */ /* 0x000ea40000000a00 */
[----:B--2---:R2:W5:Y:S01]  /*0fc0*/  LDG.E R22, desc[UR44][R22.64] ;  /* 0x0000002c16167981 */ /* 0x004562000c1e1900 */
[----:B------:R-:W-:Y:S05]  /*0fd0*/  BRA `(.L_x_11) ;  /* 0x0000000000087947 */ /* 0x000fea0003800000 */
.L_x_12:
[----:B------:R-:W-:Y:S02]  /*0fe0*/  ULDC UR4, c[0x0][0x584] ;  /* 0x0001610000047ab9 */ /* 0x000fe40000000800 */
[----:B------:R-:W-:-:S07]  /*0ff0*/  IMAD.U32 R22, RZ, RZ, UR4 ;  /* 0x00000004ff167e24 */ /* 0x000fce000f8e00ff */
.L_x_11:
[----:B------:R-:W-:-:S13]  /*1000*/  LOP3.LUT P0, RZ, R0, 0xff, RZ, 0xc0, !PT ;  /* 0x000000ff00ff7812 */ /* 0x000fda000780c0ff */
[----:B------:R-:W-:Y:S05]  /*1010*/  @!P0 EXIT ;  /* 0x000000000000894d */ /* 0x000fea0003800000 */
[----:B------:R-:W-:Y:S01]  /*1020*/  ULDC UR4, c[0x0][0x28c] ;  /* 0x0000a30000047ab9 */ /* 0x000fe20000000800 */
[----:B------:R-:W-:Y:S01]  /*1030*/  UMOV UR36, URZ ;  /* 0x0000003f00247c82 */ /* 0x000fe20008000000 */
[----:B------:R-:W-:Y:S01]  /*1040*/  UIADD3 UR4, UR4, 0x3f, URZ ;  /* 0x0000003f04047890 */ /* 0x000fe2000fffe03f */
[----:B------:R-:W-:-:S03]  /*1050*/  UMOV UR37, URZ ;  /* 0x0000003f00257c82 */ /* 0x000fc60008000000 */
[----:B------:R-:W-:-:S04]  /*1060*/  USHF.R.S32.HI UR5, URZ, 0x1f, UR4 ;  /* 0x0000001f3f057899 */ /* 0x000fc80008011404 */
[----:B------:R-:W-:-:S04]  /*1070*/  ULEA.HI UR5, UR5, UR4, URZ, 0x6 ;  /* 0x0000000405057291 */ /* 0x000fc8000f8f303f */
[----:B------:R-:W-:-:S12]  /*1080*/  USHF.R.S32.HI UR43, URZ, 0x6, UR5 ;  /* 0x000000063f2b7899 */ /* 0x000fd80008011405 */
.L_x_408:
[----:B------:R-:W-:Y:S01]  /*1090*/  LOP3.LUT R0, R2, 0x80, RZ, 0xc0, !PT ;  /* 0x0000008002007812 */ /* 0x000fe200078ec0ff */
[----:B---3--:R-:W3:Y:S01]  /*10a0*/  S2UR UR6, SR_CgaCtaId ;  /* 0x00000000000679c3 */ /* 0x008ee20000008800 */
[----:B------:R-:W-:Y:S02]  /*10b0*/  UMOV UR46, 0x400 ;  /* 0x00000400002e7882 */ /* 0x000fe40000000000 */
[----:B------:R-:W-:-:S06]  /*10c0*/  SHF.R.U32.HI R0, RZ, 0x7, R0 ;  /* 0x00000007ff007819 */ /* 0x000fcc0000011600 */
[----:B----4-:R-:W4:Y:S01]  /*10d0*/  SHFL.IDX PT, R0, R0, RZ, 0x1f ;  /* 0x00001fff00007589 */ /* 0x010f2200000e0000 */
[----:B---3--:R-:W-:Y:S01]  /*10e0*/  ULEA UR46, UR6, UR46, 0x18 ;  /* 0x0000002e062e7291 */ /* 0x008fe2000f8ec03f */
[----:B----4-:R-:W-:-:S13]  /*10f0*/  R2UR UR4, R0 ;  /* 0x00000000000472ca */ /* 0x010fda00000e0000 */
[----:B------:R-:W-:-:S04]  /*1100*/  ULEA.HI UR5, UR4, UR4, URZ, 0x1 ;  /* 0x0000000404057291 */ /* 0x000fc8000f8f083f */
[----:B------:R-:W-:-:S04]  /*1110*/  ULOP3.LUT UR5, UR5, 0x7fffe, URZ, 0xc0, !UPT ;  /* 0x0007fffe05057892 */ /* 0x000fc8000f8ec03f */
[----:B------:R-:W-:-:S03]  /*1120*/  UIADD3 UR5, UR4, -UR5, URZ ;  /* 0x8000000504057290 */ /* 0x000fc6000fffe03f */
[----:B------:R-:W-:Y:S01]  /*1130*/  ULDC UR4, c[0x0][0x28c] ;  /* 0x0000a30000047ab9 */ /* 0x000fe20000000800 */
[----:B------:R-:W-:Y:S01]  /*1140*/  ULEA UR5, UR5, UR46, 0xd ;  /* 0x0000002e05057291 */ /* 0x000fe2000f8e683f */
[----:B------:R-:W-:-:S03]  /*1150*/  ISETP.LT.AND P0, PT, RZ, UR4, PT ;  /* 0x00000004ff007c0c */ /* 0x000fc6000bf01270 */
[----:B------:R-:W-:-:S04]  /*1160*/  UIADD3 UR5, UR5, 0x100, URZ ;  /* 0x0000010005057890 */ /* 0x000fc8000fffe03f */
[----:B------:R-:W-:-:S04]  /*1170*/  USHF.R.U32.HI UR5, URZ, 0x4, UR5 ;  /* 0x000000043f057899 */ /* 0x000fc80008011605 */
[----:B------:R-:W-:Y:S02]  /*1180*/  ULOP3.LUT UR47, UR5, 0x3fff, URZ, 0xc0, !UPT ;  /* 0x00003fff052f7892 */ /* 0x000fe4000f8ec03f */
[----:B-12--5:R-:W-:Y:S10]  /*1190*/  @P0 BRA `(.L_x_13) ;  /* 0x0000000000400947 */ /* 0x026ff40003800000 */
[----:B------:R-:W-:Y:S01]  /*11a0*/  MOV R0, 0x0 ;  /* 0x0000000000007802 */ /* 0x000fe20000000f00 */
[----:B------:R-:W-:Y:S01]  /*11b0*/  ULDC.64 UR4, c[0x4][0x68] ;  /* 0x01001a0000047ab9 */ /* 0x000fe20000000a00 */
[----:B------:R-:W-:Y:S01]  /*11c0*/  ULDC.64 UR6, c[0x4][0x8] ;  /* 0x0100020000067ab9 */ /* 0x000fe20000000a00 */
[----:B01----:R-:W-:Y:S01]  /*11d0*/  IMAD.U32 R4, RZ, RZ, UR4 ;  /* 0x00000004ff047e24 */ /* 0x003fe2000f8e00ff */
[----:B------:R0:W1:Y:S01]  /*11e0*/  LDC.64 R14, c[0x4][R0] ;  /* 0x01000000000e7b82 */ /* 0x0000620000000a00 */
[----:B------:R-:W-:Y:S01]  /*11f0*/  IMAD.U32 R5, RZ, RZ, UR5 ;  /* 0x00000005ff057e24 */ /* 0x000fe2000f8e00ff */
[----:B------:R-:W-:Y:S01]  /*1200*/  ULDC.64 UR4, c[0x4][0x70] ;  /* 0x01001c0000047ab9 */ /* 0x000fe20000000a00 */
[----:B------:R-:W-:Y:S01]  /*1210*/  IMAD.U32 R10, RZ, RZ, UR6 ;  /* 0x00000006ff0a7e24 */ /* 0x000fe2000f8e00ff */
[----:B------:R-:W-:Y:S01]  /*1220*/  MOV R12, 0x1 ;  /* 0x00000001000c7802 */ /* 0x000fe20000000f00 */
[----:B------:R-:W-:Y:S02]  /*1230*/  IMAD.U32 R6, RZ, RZ, UR4 ;  /* 0x00000004ff067e24 */ /* 0x000fe4000f8e00ff */
[----:B------:R-:W-:-:S02]  /*1240*/  IMAD.U32 R7, RZ, RZ, UR5 ;  /* 0x00000005ff077e24 */ /* 0x000fc4000f8e00ff */
[----:B------:R-:W-:Y:S02]  /*1250*/  IMAD.U32 R11, RZ, RZ, UR7 ;  /* 0x00000007ff0b7e24 */ /* 0x000fe4000f8e00ff */
[----:B------:R-:W-:Y:S02]  /*1260*/  IMAD.MOV.U32 R8, RZ, RZ, 0x1e1 ;  /* 0x000001e1ff087424 */ /* 0x000fe400078e00ff */
[----:B0-----:R-:W-:-:S07]  /*1270*/  IMAD.MOV.U32 R13, RZ, RZ, RZ ;  /* 0x000000ffff0d7224 */ /* 0x001fce00078e00ff */
[----:B------:R-:W-:-:S07]  /*1280*/  LEPC R20, `(.L_x_13) ;  /* 0x000000001014794e */ /* 0x000fce0000000000 */
[----:B-12--5:R-:W-:Y:S05]  /*1290*/  CALL.ABS.NOINC R14 ;  /* 0x000000000e007343 */ /* 0x026fea0003c00000 */
.L_x_13:
[----:B------:R-:W-:-:S06]  /*12a0*/  ULOP3.LUT UR4, UR38, 0x1, URZ, 0xfc, !UPT ;  /* 0x0000000126047892 */ /* 0x000fcc000f8efc3f */
[----:B------:R-:W-:-:S05]  /*12b0*/  IMAD.U32 R0, RZ, RZ, UR4 ;  /* 0x00000004ff007e24 */ /* 0x000fca000f8e00ff */
[----:B------:R-:W-:-:S13]  /*12c0*/  ISETP.NE.AND P0, PT, R0, 0x3, PT ;  /* 0x000000030000780c */ /* 0x000fda0003f05270 */
[----:B------:R-:W-:Y:S05]  /*12d0*/  @!P0 BRA `(.L_x_14) ;  /* 0x0000000000048947 */ /* 0x000fea0003800000 */
[----:B------:R-:W-:Y:S01]  /*12e0*/  BPT.TRAP 0x1 ;  /* 0x000000040000795c */ /* 0x000fe20000300000 */
.L_x_14:
[----:B------:R-:W-:Y:S02]  /*12f0*/  IMAD.U32 R3, RZ, RZ, UR37 ;  /* 0x00000025ff037e24 */ /* 0x000fe4000f8e00ff */
[----:B------:R-:W-:-:S03]  /*1300*/  IMAD.U32 R0, RZ, RZ, UR36 ;  /* 0x00000024ff007e24 */ /* 0x000fc6000f8e00ff */
[----:B------:R-:W-:Y:S02]  /*1310*/  LEA R3, R3, UR46, 0x3 ;  /* 0x0000002e03037c11 */ /* 0x000fe4000f8e18ff */
[----:B------:R-:W-:-:S04]  /*1320*/  SHF.L.U32 R0, R0, 0x1f, RZ ;  /* 0x0000001f00007819 */ /* 0x000fc800000006ff */
[----:B------:R3:W4:Y:S01]  /*1330*/  SYNCS.PHASECHK.TRANS64.TRYWAIT P1, [R3+URZ], R0 ;  /* 0x00000000030075a7 */ /* 0x000722000802017f */
[----:B------:R-:W-:Y:S05]  /*1340*/  @!P0 BRA `(.L_x_15) ;  /* 0x0000000000048947 */ /* 0x000fea0003800000 */
[----:B------:R-:W-:Y:S01]  /*1350*/  BPT.TRAP 0x1 ;  /* 0x000000040000795c */ /* 0x000fe20000300000 */
.L_x_15:
[----:B----4-:R-:W-:Y:S05]  /*1360*/  @P1 BRA `(.L_x_16) ;  /* 0x0000000000081947 */ /* 0x010fea0003800000 */
[----:B------:R-:W4:Y:S02]  /*1370*/  SYNCS.PHASECHK.TRANS64.TRYWAIT P1, [R3+URZ], R0 ;  /* 0x00000000030075a7 */ /* 0x000f24000802017f */
[----:B----4-:R-:W-:Y:S05]  /*1380*/  @!P1 BRA `(.L_x_17) ;  /* 0x000000f800ac9947 */ /* 0x010fea0003800000 */
.L_x_16:
[----:B------:R-:W-:-:S04]  /*1390*/  UISETP.LT.AND UP0, UPT, UR43, 0x1, UPT ;  /* 0x000000012b00788c */ /* 0x000fc8000bf01270 */
[----:B------:R-:W-:-:S04]  /*13a0*/  USEL UR4, UR43, 0x1, UP0 ;  /* 0x000000012b047887 */ /* 0x000fc80008000000 */
[----:B------:R-:W-:-:S06]  /*13b0*/  UIADD3 UR4, UR43, -UR4, URZ ;  /* 0x800000042b047290 */ /* 0x000fcc000fffe03f */
[----:B---34-:R-:W-:Y:S01]  /*13c0*/  IMAD.U32 R0, RZ, RZ, UR4 ;  /* 0x00000004ff007e24 */ /* 0x018fe2000f8e00ff */
[----:B------:R-:W-:Y:S05]  /*13d0*/  WARPSYNC.ALL ;  /* 0x0000000000007948 */ /* 0x000fea0003800000 */
[----:B------:R-:W-:Y:S01]  /*13e0*/  ISETP.GE.AND P1, PT, R0, 0x1, PT ;  /* 0x000000010000780c */ /* 0x000fe20003f26270 */
[----:B------:R-:W-:Y:S01]  /*13f0*/  UIADD3 UR46, UR46, 0x20100, URZ ;  /* 0x000201002e2e7890 */ /* 0x000fe2000fffe03f */
[----:B------:R-:W-:Y:S01]  /*1400*/  WARPGROUP.ARRIVE ;  /* 0x00000000000079c5 */ /* 0x000fe20000000000 */
[----:B------:R-:W-:Y:S02]  /*1410*/  ULOP3.LUT UR4, UR47, 0x10000, URZ, 0xfc, !UPT ;  /* 0x000100002f047892 */ /* 0x000fe4000f8efc3f */
[----:B------:R-:W-:-:S02]  /*1420*/  USHF.R.U32.HI UR46, URZ, 0x4, UR46 ;  /* 0x000000043f2e7899 */ /* 0x000fc4000801162e */
[----:B------:R-:W-:Y:S02]  /*1430*/  ULEA UR8, UR37, UR4, 0xc ;  /* 0x0000000425087291 */ /* 0x000fe4000f8e603f */
[----:B------:R-:W-:Y:S01]  /*1440*/  ULOP3.LUT UR5, UR46, 0x3fff, URZ, 0xc0, !UPT ;  /* 0x00003fff2e057892 */ /* 0x000fe2000f8ec03f */
[----:B------:R-:W-:Y:S01]  /*1450*/  UMOV UR9, 0x40000040 ;  /* 0x4000004000097882 */ /* 0x000fe20000000000 */
[----:B------:R-:W-:Y:S02]  /*1460*/  UMOV UR11, 0x40000040 ;  /* 0x40000040000b7882 */ /* 0x000fe40000000000 */
[----:B------:R-:W-:Y:S02]  /*1470*/  ULOP3.LUT UR5, UR5, 0x10000, URZ, 0xfc, !UPT ;  /* 0x0001000005057892 */ /* 0x000fe4000f8efc3f */
[----:B------:R-:W-:Y:S02]  /*1480*/  UIADD3 UR12, UR8, 0x400, URZ ;  /* 0x00000400080c7890 */ /* 0x000fe4000fffe03f */
[----:B------:R-:W-:Y:S01]  /*1490*/  UIMAD UR6, UR37, 0x300, UR5 ;  /* 0x00000300250678a4 */ /* 0x000fe2000f8e0205 */
[----:B------:R-:W-:Y:S01]  /*14a0*/  UMOV UR15, UR11 ;  /* 0x0000000b000f7c82 */ /* 0x000fe20008000000 */
[----:B------:R-:W-:-:S05]  /*14b0*/  UMOV UR13, 0x40000040 ;  /* 0x40000040000d7882 */ /* 0x000fca0000000000 */
[----:B------:R-:W-:Y:S02]  /*14c0*/  UMOV UR10, UR6 ;  /* 0x00000006000a7c82 */ /* 0x000fe40008000000 */
[----:B------:R-:W-:Y:S01]  /*14d0*/  HGMMA.64x96x16.F32.BF16 R168, gdesc[UR8], RZ, !UPT, gsb0 ;  /* 0x0160000008a879f0 */ /* 0x000fe2000c0018ff */
[----:B------:R-:W-:Y:S02]  /*14e0*/  UMOV UR14, UR10 ;  /* 0x0000000a000e7c82 */ /* 0x000fe40008000000 */
[----:B------:R-:W-:Y:S02]  /*14f0*/  WARPGROUP.DEPBAR.LE gsb0, 0x0 ;  /* 0x00008000000079c5 */ /* 0x000fe40000010000 */
[----:B------:R-:W-:-:S06]  /*1500*/  WARPGROUP.ARRIVE ;  /* 0x00000000000079c5 */ /* 0x000fcc0000000000 */
[----:B------:R-:W-:Y:S01]  /*1510*/  HGMMA.64x96x16.F32.BF16 R120, gdesc[UR12], RZ, !UPT, gsb0 ;  /* 0x016000000c7879f0 */ /* 0x000fe2000c0018ff */
[----:B------:R-:W-:Y:S01]  /*1520*/  UIADD3 UR12, UR8, 0x800, URZ ;  /* 0x00000800080c7890 */ /* 0x000fe2000fffe03f */
[----:B------:R-:W-:Y:S01]  /*1530*/  UMOV UR14, UR10 ;  /* 0x0000000a000e7c82 */ /* 0x000fe20008000000 */
[----:B------:R-:W-:Y:S01]  /*1540*/  UMOV UR15, UR11 ;  /* 0x0000000b000f7c82 */ /* 0x000fe20008000000 */
[----:B------:R-:W-:Y:S01]  /*1550*/  UMOV UR13, 0x40000040 ;  /* 0x40000040000d7882 */ /* 0x000fe20000000000 */
        /* <DEDUP_REMOVED lines=10> */
[----:B------:R-:W-:Y:S02]  /*1600*/  UIADD3 UR12, UR8, 0x2, URZ ;  /* 0x00000002080c7890 */ /* 0x000fe4000fffe03f */
[----:B------:R-:W-:Y:S01]  /*1610*/  UIADD3 UR14, UR6, 0x2, URZ ;  /* 0x00000002060e7890 */ /* 0x000fe2000fffe03f */
[----:B------:R-:W-:Y:S01]  /*1620*/  UMOV UR13, 0x40000040 ;  /* 0x40000040000d7882 */ /* 0x000fe20000000000 */
[----:B------:R-:W-:Y:S01]  /*1630*/  UMOV UR15, 0x40000040 ;  /* 0x40000040000f7882 */ /* 0x000fe20000000000 */
[----:B------:R-:W-:Y:S02]  /*1640*/  WARPGROUP.DEPBAR.LE gsb0, 0x0 ;  /* 0x00008000000079c5 */ /* 0x000fe40000010000 */
[----:B------:R-:W-:-:S06]  /*1650*/  WARPGROUP.ARRIVE ;  /* 0x00000000000079c5 */ /* 0x000fcc0000000000 */
[----:B------:R-:W-:Y:S01]  /*1660*/  HGMMA.64x96x16.F32.BF16 R168, gdesc[UR12], R168, gsb0 ;  /* 0x016000000ca879f0 */ /* 0x000fe200080018a8 */
[----:B------:R-:W-:Y:S01]  /*1670*/  UIADD3 UR12, UR8, 0x402, URZ ;  /* 0x00000402080c7890 */ /* 0x000fe2000fffe03f */
        /* <DEDUP_REMOVED lines=57> */
[----:B------:R-:W-:Y:S03]  /*1a10*/  HGMMA.64x96x16.F32.BF16 R24, gdesc[UR12], R24, gsb0 ;  /* 0x016000000c1879f0 */ /* 0x000fe60008001818 */
[----:B------:R-:W-:Y:S02]  /*1a20*/  WARPGROUP.DEPBAR.LE gsb0, 0x0 ;  /* 0x00008000000079c5 */ /* 0x000fe40000010000 */
[----:B------:R-:W-:Y:S05]  /*1a30*/  @!P1 BRA `(.L_x_18) ;  /* 0x00000008000c9947 */ /* 0x000fea0003800000 */
[----:B------:R-:W-:-:S04]  /*1a40*/  UIADD3 UR6, UR37, 0x1, URZ ;  /* 0x0000000125067890 */ /* 0x000fc8000fffe03f */
[----:B------:R-:W-:-:S04]  /*1a50*/  UISETP.NE.AND UP0, UPT, UR6, 0x2, UPT ;  /* 0x000000020600788c */ /* 0x000fc8000bf05270 */
[----:B------:R-:W-:Y:S02]  /*1a60*/  USEL UR7, URZ, 0x1, UP0 ;  /* 0x000000013f077887 */ /* 0x000fe40008000000 */
[----:B------:R-:W-:Y:S02]  /*1a70*/  USEL UR6, UR6, URZ, UP0 ;  /* 0x0000003f06067287 */ /* 0x000fe40008000000 */
[----:B------:R-:W-:-:S06]  /*1a80*/  ULOP3.LUT UR7, UR36, UR7, URZ, 0x3c, !UPT ;  /* 0x0000000724077292 */ /* 0x000fcc000f8e3c3f */
[----:B01----:R-:W-:Y:S01]  /*1a90*/  IMAD.U32 R5, RZ, RZ, UR7 ;  /* 0x00000007ff057e24 */ /* 0x003fe2000f8e00ff */
[----:B------:R-:W-:-:S06]  /*1aa0*/  UMOV UR7, UR37 ;  /* 0x0000002500077c82 */ /* 0x000fcc0008000000 */
.L_x_25:
[----:B01----:R-:W-:Y:S05]  /*1ab0*/  @!P0 BRA `(.L_x_19) ;  /* 0x0000000000048947 */ /* 0x003fea0003800000 */
[----:B------:R-:W-:Y:S01]  /*1ac0*/  BPT.TRAP 0x1 ;  /* 0x000000040000795c */ /* 0x000fe20000300000 */
.L_x_19:
[----:B------:R-:W0:Y:S01]  /*1ad0*/  S2UR UR9, SR_CgaCtaId ;  /* 0x00000000000979c3 */ /* 0x000e220000008800 */
[----:B------:R-:W-:Y:S01]  /*1ae0*/  UMOV UR8, 0x400 ;  /* 0x0000040000087882 */ /* 0x000fe20000000000 */
[----:B------:R-:W-:Y:S01]  /*1af0*/  SHF.L.U32 R3, R5, 0x1f, RZ ;  /* 0x0000001f05037819 */ /* 0x000fe200000006ff */
[----:B0-----:R-:W-:-:S04]  /*1b00*/  ULEA UR8, UR9, UR8, 0x18 ;  /* 0x0000000809087291 */ /* 0x001fc8000f8ec03f */
[----:B------:R-:W-:-:S09]  /*1b10*/  ULEA UR9, UR6, UR8, 0x3 ;  /* 0x0000000806097291 */ /* 0x000fd2000f8e183f */
[----:B------:R0:W1:Y:S01]  /*1b20*/  SYNCS.PHASECHK.TRANS64.TRYWAIT P1, [UR9], R3 ;  /* 0x00000003ff0075a7 */ /* 0x0000620008020149 */
[----:B------:R-:W-:Y:S05]  /*1b30*/  @!P0 BRA `(.L_x_20) ;  /* 0x0000000000048947 */ /* 0x000fea0003800000 */
[----:B------:R-:W-:Y:S01]  /*1b40*/  BPT.TRAP 0x1 ;  /* 0x000000040000795c */ /* 0x000fe20000300000 */
.L_x_20:
[----:B-1----:R-:W-:Y:S05]  /*1b50*/  @P1 BRA `(.L_x_21) ;  /* 0x0000000000081947 */ /* 0x002fea0003800000 */
[----:B------:R-:W1:Y:S02]  /*1b60*/  SYNCS.PHASECHK.TRANS64.TRYWAIT P1, [UR9], R3 ;  /* 0x00000003ff0075a7 */ /* 0x000e640008020149 */
[----:B-1----:R-:W-:Y:S05]  /*1b70*/  @!P1 BRA `(.L_x_22) ;  /* 0x000000f000c49947 */ /* 0x002fea0003800000 */
.L_x_21:
[----:B------:R-:W-:Y:S01]  /*1b80*/  ULEA UR9, UR6, UR4, 0xc ;  /* 0x0000000406097291 */ /* 0x000fe2000f8e603f */
[----:B------:R-:W-:Y:S01]  /*1b90*/  WARPGROUP.ARRIVE ;  /* 0x00000000000079c5 */ /* 0x000fe20000000000 */
[----:B------:R-:W-:Y:S01]  /*1ba0*/  UIMAD UR10, UR6, 0x300, UR5 ;  /* 0x00000300060a78a4 */ /* 0x000fe2000f8e0205 */
[----:B------:R-:W-:Y:S01]  /*1bb0*/  UMOV UR13, 0x40000040 ;  /* 0x40000040000d7882 */ /* 0x000fe20000000000 */
[----:B------:R-:W-:-:S03]  /*1bc0*/  UMOV UR15, 0x40000040 ;  /* 0x40000040000f7882 */ /* 0x000fc60000000000 */
[----:B------:R-:W-:Y:S02]  /*1bd0*/  UMOV UR12, UR9 ;  /* 0x00000009000c7c82 */ /* 0x000fe40008000000 */
[----:B------:R-:W-:Y:S02]  /*1be0*/  UMOV UR14, UR10 ;  /* 0x0000000a000e7c82 */ /* 0x000fe40008000000 */
        /* <DEDUP_REMOVED lines=84> */
[----:B------:R-:W-:Y:S01]  /*2130*/  BPT.TRAP 0x1 ;  /* 0x000000040000795c */ /* 0x000fe20000300000 */
.L_x_23:
[----:B------:R-:W-:Y:S02]  /*2140*/  UISETP.GT.U32.AND UP0, UPT, UR38, 0x1, UPT ;  /* 0x000000012600788c */ /* 0x000fe4000bf04070 */
[----:B------:R-:W-:-:S04]  /*2150*/  ULEA UR8, UR7, UR8, 0x3 ;  /* 0x0000000807087291 */ /* 0x000fc8000f8e183f */
[----:B------:R-:W-:Y:S01]  /*2160*/  UIADD3 UR8, UR8, 0x10, URZ ;  /* 0x0000001008087890 */ /* 0x000fe2000fffe03f */
[----:B------:R-:W-:-:S03]  /*2170*/  PLOP3.LUT P1, PT, PT, PT, UP0, 0x80, 0x0 ;  /* 0x000000000000781c */ /* 0x000fc60003f2f008 */
[----:B------:R-:W-:-:S09]  /*2180*/  UPRMT UR8, URZ, 0x654, UR8 ;  /* 0x000006543f087896 */ /* 0x000fd20008000008 */
[----:B------:R-:W-:Y:S01]  /*2190*/  SYNCS.ARRIVE.TRANS64.RED.A1T0 RZ, [UR8], RZ ;  /* 0x000000ffffff79a7 */ /* 0x000fe20008100408 */
[----:B------:R-:W-:Y:S05]  /*21a0*/  @P1 BRA `(.L_x_24) ;  /* 0x0000000000041947 */ /* 0x000fea0003800000 */
[----:B------:R-:W-:Y:S01]  /*21b0*/  BPT.TRAP 0x1 ;  /* 0x000000040000795c */ /* 0x000fe20000300000 */
.L_x_24:
[----:B------:R-:W-:Y:S01]  /*21c0*/  UIADD3 UR6, UR6, 0x1, URZ ;  /* 0x0000000106067890 */ /* 0x000fe2000fffe03f */
[C---:B------:R-:W-:Y:S01]  /*21d0*/  ISETP.GT.AND P1, PT, R0.reuse, 0x1, PT ;  /* 0x000000010000780c */ /* 0x040fe20003f24270 */
[----:B------:R-:W-:Y:S01]  /*21e0*/  UIADD3 UR7, UR7, 0x1, URZ ;  /* 0x0000000107077890 */ /* 0x000fe2000fffe03f */
[----:B------:R-:W-:Y:S01]  /*21f0*/  VIADD R0, R0, 0xffffffff ;  /* 0xffffffff00007836 */ /* 0x000fe20000000000 */
[----:B------:R-:W-:Y:S02]  /*2200*/  UISETP.NE.AND UP0, UPT, UR6, 0x2, UPT ;  /* 0x000000020600788c */ /* 0x000fe4000bf05270 */
[----:B------:R-:W-:Y:S02]  /*2210*/  UISETP.NE.AND UP1, UPT, UR7, 0x2, UPT ;  /* 0x000000020700788c */ /* 0x000fe4000bf25270 */
[----:B------:R-:W-:Y:S02]  /*2220*/  USEL UR8, URZ, 0x1, UP0 ;  /* 0x000000013f087887 */ /* 0x000fe40008000000 */
[----:B------:R-:W-:-:S02]  /*2230*/  USEL UR6, UR6, URZ, UP0 ;  /* 0x0000003f06067287 */ /* 0x000fc40008000000 */
[----:B------:R-:W-:Y:S02]  /*2240*/  USEL UR7, UR7, URZ, UP1 ;  /* 0x0000003f07077287 */ /* 0x000fe40008800000 */
[----:B------:R-:W-:Y:S01]  /*2250*/  LOP3.LUT R5, R5, UR8, RZ, 0x3c, !PT ;  /* 0x0000000805057c12 */ /* 0x000fe2000f8e3cff */
[----:B------:R-:W-:Y:S09]  /*2260*/  @P1 BRA `(.L_x_25) ;  /* 0xfffffff800101947 */ /* 0x000ff2000383ffff */
.L_x_18:
[----:B------:R-:W3:Y:S02]  /*2270*/  LDC R0, c[0x0][0x28c] ;  /* 0x0000a300ff007b82 */ /* 0x000ee40000000800 */
[----:B---3--:R-:W-:-:S13]  /*2280*/  ISETP.GE.AND P1, PT, R0, 0x1, PT ;  /* 0x000000010000780c */ /* 0x008fda0003f26270 */
[----:B------:R-:W-:Y:S05]  /*2290*/  @!P1 BRA `(.L_x_26) ;  /* 0x0000000000449947 */ /* 0x000fea0003800000 */
[----:B------:R-:W-:Y:S05]  /*22a0*/  @!P0 BRA `(.L_x_27) ;  /* 0x0000000000048947 */ /* 0x000fea0003800000 */
[----:B------:R-:W-:Y:S01]  /*22b0*/  BPT.TRAP 0x1 ;  /* 0x000000040000795c */ /* 0x000fe20000300000 */
.L_x_27:
[----:B------:R-:W3:Y:S01]  /*22c0*/  S2UR UR6, SR_CgaCtaId ;  /* 0x00000000000679c3 */ /* 0x000ee20000008800 */
[----:B------:R-:W-:Y:S01]  /*22d0*/  UISETP.LT.AND UP0, UPT, UR43, 0x1, UPT ;  /* 0x000000012b00788c */ /* 0x000fe2000bf01270 */
[----:B------:R-:W-:-:S03]  /*22e0*/  UMOV UR5, 0x400 ;  /* 0x0000040000057882 */ /* 0x000fc60000000000 */
[----:B------:R-:W-:Y:S02]  /*22f0*/  USEL UR4, UR43, 0x1, UP0 ;  /* 0x000000012b047887 */ /* 0x000fe40008000000 */
[----:B------:R-:W-:Y:S02]  /*2300*/  UISETP.GT.U32.AND UP0, UPT, UR38, 0x1, UPT ;  /* 0x000000012600788c */ /* 0x000fe4000bf04070 */
[----:B------:R-:W-:-:S04]  /*2310*/  UIADD3 UR4, UR37, UR43, -UR4 ;  /* 0x0000002b25047290 */ /* 0x000fc8000fffe804 */
[----:B------:R-:W-:Y:S01]  /*2320*/  USHF.L.U32 UR4, UR4, 0x3, URZ ;  /* 0x0000000304047899 */ /* 0x000fe2000800063f */
[----:B------:R-:W-:-:S03]  /*2330*/  PLOP3.LUT P0, PT, PT, PT, UP0, 0x80, 0x0 ;  /* 0x000000000000781c */ /* 0x000fc60003f0f008 */
[----:B------:R-:W-:Y:S02]  /*2340*/  ULOP3.LUT UR4, UR4, 0x8, URZ, 0xc0, !UPT ;  /* 0x0000000804047892 */ /* 0x000fe4000f8ec03f */
[----:B---3--:R-:W-:-:S04]  /*2350*/  ULEA UR5, UR6, UR5, 0x18 ;  /* 0x0000000506057291 */ /* 0x008fc8000f8ec03f */
[----:B------:R-:W-:-:S04]  /*2360*/  UIADD3 UR4, UR5, 0x10, UR4 ;  /* 0x0000001005047890 */ /* 0x000fc8000fffe004 */
[----:B------:R-:W-:-:S09]  /*2370*/  UPRMT UR4, URZ, 0x654, UR4 ;  /* 0x000006543f047896 */ /* 0x000fd20008000004 */
[----:B------:R-:W-:Y:S01]  /*2380*/  SYNCS.ARRIVE.TRANS64.RED.A1T0 RZ, [UR4], RZ ;  /* 0x000000ffffff79a7 */ /* 0x000fe20008100404 */
[----:B------:R-:W-:Y:S05]  /*2390*/  @P0 BRA `(.L_x_26) ;  /* 0x0000000000040947 */ /* 0x000fea0003800000 */
[----:B------:R-:W-:Y:S01]  /*23a0*/  BPT.TRAP 0x1 ;  /* 0x000000040000795c */ /* 0x000fe20000300000 */
.L_x_26:
[----:B------:R-:W-:Y:S01]  /*23b0*/  LOP3.LUT R0, R2, 0x3, RZ, 0xc0, !PT ;  /* 0x0000000302007812 */ /* 0x000fe200078ec0ff */
[----:B------:R-:W-:Y:S01]  /*23c0*/  IMAD.MOV.U32 R7, RZ, RZ, -0x2 ;  /* 0xfffffffeff077424 */ /* 0x000fe200078e00ff */
[----:B------:R-:W-:Y:S01]  /*23d0*/  UIMAD UR41, UR41, 0x60, URZ ;  /* 0x00000060292978a4 */ /* 0x000fe2000f8e023f */
[----:B01----:R-:W-:Y:S01]  /*23e0*/  SHF.R.U32.HI R3, RZ, 0x2, R2 ;  /* 0x00000002ff037819 */ /* 0x003fe20000011602 */
[----:B------:R-:W-:Y:S01]  /*23f0*/  ULDC UR11, c[0x0][0x288] ;  /* 0x0000a200000b7ab9 */ /* 0x000fe20000000800 */
[----:B------:R-:W-:Y:S01]  /*2400*/  UIADD3 UR37, UR43, UR37, URZ ;  /* 0x000000252b257290 */ /* 0x000fe2000fffe03f */
[----:B------:R-:W-:Y:S01]  /*2410*/  IMAD R7, R0, R7, UR11 ;  /* 0x0000000b00077e24 */ /* 0x000fe2000f8e0207 */
[----:B------:R-:W-:Y:S01]  /*2420*/  UIMAD.WIDE UR6, UR40, 0x200, URZ ;  /* 0x00000200280678a5 */ /* 0x000fe2000f8e023f */
[----:B------:R-:W-:Y:S01]  /*2430*/  LOP3.LUT R0, R18, 0x1, RZ, 0xc0, !PT ;  /* 0x0000000112007812 */ /* 0x000fe200078ec0ff */
[----:B------:R-:W-:Y:S01]  /*2440*/  USHF.L.U32 UR40, UR40, 0x9, URZ ;  /* 0x0000000928287899 */ /* 0x000fe2000800063f */
[C---:B------:R-:W-:Y:S01]  /*2450*/  LOP3.LUT R4, R2.reuse, 0x60, RZ, 0xc0, !PT ;  /* 0x0000006002047812 */ /* 0x040fe200078ec0ff */
[----:B------:R-:W-:Y:S01]  /*2460*/  UISETP.GE.AND UP2, UPT, UR41, UR11, UPT ;  /* 0x0000000b2900728c */ /* 0x000fe2000bf46270 */
[----:B------:R-:W-:Y:S01]  /*2470*/  IMAD.SHL.U32 R218, R2, 0x2, RZ ;  /* 0x0000000202da7824 */ /* 0x000fe200078e00ff */
[----:B------:R-:W-:Y:S01]  /*2480*/  ULDC UR10, c[0x0][0x284] ;  /* 0x0000a100000a7ab9 */ /* 0x000fe20000000800 */
[----:B------:R-:W-:Y:S01]  /*2490*/  USHF.R.U32.HI UR4, URZ, 0x1, UR37 ;  /* 0x000000013f047899 */ /* 0x000fe20008011625 */
[----:B------:R-:W-:Y:S01]  /*24a0*/  IMAD.SHL.U32 R8, R0, 0x40, RZ ;  /* 0x0000004000087824 */ /* 0x000fe200078e00ff */
[----:B------:R-:W-:Y:S01]  /*24b0*/  UISETP.GE.OR UP2, UPT, UR40, UR10, UP2 ;  /* 0x0000000a2800728c */ /* 0x000fe20009746670 */
[----:B------:R-:W-:Y:S01]  /*24c0*/  MOV R219, UR41 ;  /* 0x0000002900db7c02 */ /* 0x000fe20008000f00 */
[----:B------:R-:W-:Y:S01]  /*24d0*/  ULOP3.LUT UR4, UR4, 0x1, URZ, 0xc0, !UPT ;  /* 0x0000000104047892 */ /* 0x000fe2000f8ec03f */
[----:B------:R-:W-:Y:S01]  /*24e0*/  LOP3.LUT R3, R3, 0x7, RZ, 0xc0, !PT ;  /* 0x0000000703037812 */ /* 0x000fe200078ec0ff */
[----:B------:R-:W-:Y:S01]  /*24f0*/  USHF.R.S32.HI UR12, URZ, 0x1f, UR42 ;  /* 0x0000001f3f0c7899 */ /* 0x000fe2000801142a */
[----:B------:R-:W-:Y:S01]  /*2500*/  SHF.R.U32.HI R6, RZ, 0x1, R4 ;  /* 0x00000001ff067819 */ /* 0x000fe20000011604 */
[----:B------:R-:W-:Y:S01]  /*2510*/  ULDC.64 UR8, c[0x0][0x5d0] ;  /* 0x0001740000087ab9 */ /* 0x000fe20000000a00 */
[----:B------:R-:W-:Y:S01]  /*2520*/  LOP3.LUT R218, R219, 0x6, R218, 0xf8, !PT ;  /* 0x00000006dbda7812 */ /* 0x000fe200078ef8da */
[----:B------:R-:W-:Y:S01]  /*2530*/  UISETP.GT.U32.AND UP0, UPT, UR37, 0x1, UPT ;  /* 0x000000012500788c */ /* 0x000fe2000bf04070 */
[--C-:B--2---:R-:W-:Y:S01]  /*2540*/  LOP3.LUT R23, R8, 0x40, R3.reuse, 0xe2, !PT ;  /* 0x0000004008177812 */ /* 0x104fe200078ee203 */
[----:B------:R-:W-:Y:S01]  /*2550*/  UISETP.NE.U32.AND UP1, UPT, UR4, 0x1, UPT ;  /* 0x000000010400788c */ /* 0x000fe2000bf25070 */
[----:B------:R-:W-:Y:S01]  /*2560*/  IADD3 R3, RZ, -R6, -R3 ;  /* 0x80000006ff037210 */ /* 0x000fe20007ffe803 */
[----:B------:R-:W-:Y:S01]  /*2570*/  UIMAD UR5, UR12, UR8, URZ ;  /* 0x000000080c0572a4 */ /* 0x000fe2000f8e023f */
[----:B------:R-:W-:Y:S01]  /*2580*/  PLOP3.LUT P0, PT, PT, PT, UP2, 0x80, 0x0 ;  /* 0x000000000000781c */ /* 0x000fe20003f0f028 */
[----:B------:R-:W-:Y:S01]  /*2590*/  UISETP.LT.U32.AND UP0, UPT, UR43, 0x2, UP0 ;  /* 0x000000022b00788c */ /* 0x000fe20008701070 */
[--C-:B------:R-:W-:Y:S01]  /*25a0*/  SHF.R.S32.HI R219, RZ, 0x1f, R218.reuse ;  /* 0x0000001fffdb7819 */ /* 0x100fe200000114da */
[----:B------:R-:W-:Y:S01]  /*25b0*/  IMAD.U32 R5, RZ, RZ, UR8 ;  /* 0x00000008ff057e24 */ /* 0x000fe2000f8e00ff */
[----:B------:R-:W-:Y:S01]  /*25c0*/  UISETP.GT.U32.AND UP1, UPT, UR43, 0x1, !UP1 ;  /* 0x000000012b00788c */ /* 0x000fe2000cf24070 */
[----:B------:R-:W-:Y:S01]  /*25d0*/  IMAD R3, R0, -0x40, R3 ;  /* 0xffffffc000037824 */ /* 0x000fe200078e0203 */
[----:B------:R-:W-:Y:S01]  /*25e0*/  UIMAD UR5, UR42, UR9, UR5 ;  /* 0x000000092a0572a4 */ /* 0x000fe2000f8e0205 */
[----:B------:R-:W-:Y:S01]  /*25f0*/  IMAD.U32 R0, RZ, RZ, UR10 ;  /* 0x0000000aff007e24 */ /* 0x000fe2000f8e00ff */
[----:B------:R-:W-:Y:S01]  /*2600*/  USEL UR8, URZ, 0x1, !UP0 ;  /* 0x000000013f087887 */ /* 0x000fe2000c000000 */
[----:B------:R-:W-:Y:S01]  /*2610*/  IMAD.WIDE.U32 R4, R5, UR42, R218 ;  /* 0x0000002a05047c25 */ /* 0x000fe2000f8e00da */
[----:B------:R-:W-:Y:S01]  /*2620*/  USEL UR4, URZ, 0x1, !UP1 ;  /* 0x000000013f047887 */ /* 0x000fe2000c800000 */
[----:B------:R-:W-:Y:S01]  /*2630*/  LOP3.LUT R23, R23, UR6, R6, 0xfe, !PT ;  /* 0x0000000617177c12 */ /* 0x000fe2000f8efe06 */
[----:B------:R-:W-:Y:S01]  /*2640*/  ULOP3.LUT UR37, UR37, 0x1, URZ, 0xc0, !UPT ;  /* 0x0000000125257892 */ /* 0x000fe2000f8ec03f */
[----:B------:R-:W-:Y:S01]  /*2650*/  IADD3 R3, R0, -UR40, R3 ;  /* 0x8000002800037c10 */ /* 0x000fe2000fffe003 */
[----:B------:R-:W-:Y:S01]  /*2660*/  ULOP3.LUT UR36, UR4, UR36, UR8, 0x96, !UPT ;  /* 0x0000002404247292 */ /* 0x000fe2000f8e9608 */
[----:B------:R-:W-:Y:S01]  /*2670*/  VIADD R5, R5, UR5 ;  /* 0x0000000505057c36 */ /* 0x000fe20008000000 */
[----:B------:R-:W-:Y:S01]  /*2680*/  UMOV UR40, 0xffffffff ;  /* 0xffffffff00287882 */ /* 0x000fe20000000000 */
[----:B------:R-:W-:Y:S01]  /*2690*/  VIADD R0, R7, -UR41 ;  /* 0x8000002907007c36 */ /* 0x000fe20008000000 */
[----:B------:R-:W-:Y:S08]  /*26a0*/  @P0 BRA `(.L_x_28) ;  /* 0x000000c800840947 */ /* 0x000ff00003800000 */
[----:B-----5:R-:W-:Y:S01]  /*26b0*/  FSETP.NEU.AND P1, PT, R22, RZ, PT ;  /* 0x000000ff1600720b */ /* 0x020fe20003f2d000 */
[----:B------:R-:W-:Y:S01]  /*26c0*/  ULDC.64 UR8, c[0x0][0x5c8] ;  /* 0x0001720000087ab9 */ /* 0x000fe20000000a00 */
[----:B------:R-:W-:Y:S01]  /*26d0*/  ISETP.GT.AND P0, PT, R3, RZ, PT ;  /* 0x000000ff0300720c */ /* 0x000fe20003f04270 */
[----:B------:R-:W-:Y:S01]  /*26e0*/  UIMAD UR4, UR7, UR8, URZ ;  /* 0x00000008070472a4 */ /* 0x000fe2000f8e023f */
[----:B------:R-:W-:Y:S01]  /*26f0*/  IMAD.U32 R8, RZ, RZ, UR9 ;  /* 0x00000009ff087e24 */ /* 0x000fe2000f8e00ff */
[----:B------:R-:W-:Y:S01]  /*2700*/  BSSY B0, `(.L_x_28) ;  /* 0x0000c9b000007945 */ /* 0x000fe20003800000 */
[----:B------:R-:W-:Y:S01]  /*2710*/  IMAD.WIDE.U32 R6, R23, UR8, R4 ;  /* 0x0000000817067c25 */ /* 0x000fe2000f8e0004 */
[----:B------:R-:W-:-:S03]  /*2720*/  ISETP.GT.AND P2, PT, R0, RZ, P0 ;  /* 0x000000ff0000720c */ /* 0x000fc60000744270 */
[----:B------:R-:W-:-:S04]  /*2730*/  IMAD R5, R23, R8, UR4 ;  /* 0x0000000417057e24 */ /* 0x000fc8000f8e0208 */
[----:B------:R-:W-:Y:S01]  /*2740*/  IMAD.IADD R4, R7, 0x1, R5 ;  /* 0x0000000107047824 */ /* 0x000fe200078e0205 */
[----:B------:R-:W-:Y:S06]  /*2750*/  @!P1 BRA `(.L_x_29) ;  /* 0x0000009000189947 */ /* 0x000fec0003800000 */
[----:B------:R-:W0:Y:S01]  /*2760*/  LDC.64 R216, c[0x0][0x5b8] ;  /* 0x00016e00ffd87b82 */ /* 0x000e220000000a00 */
[----:B------:R-:W-:-:S07]  /*2770*/  ULDC.64 UR4, c[0x0][0x5c0] ;  /* 0x0001700000047ab9 */ /* 0x000fce0000000a00 */
[----:B------:R-:W1:Y:S08]  /*2780*/  LDC.64 R20, c[0x0][0x5b0] ;  /* 0x00016c00ff147b82 */ /* 0x000e700000000a00 */
[----:B------:R-:W2:Y:S01]  /*2790*/  LDC.64 R14, c[0x0][0x5a8] ;  /* 0x00016a00ff0e7b82 */ /* 0x000ea20000000a00 */
[C---:B0-----:R-:W-:Y:S02]  /*27a0*/  IMAD R8, R216.reuse, UR12, RZ ;  /* 0x0000000cd8087c24 */ /* 0x041fe4000f8e02ff */
[----:B------:R-:W-:-:S04]  /*27b0*/  IMAD.WIDE.U32 R12, R216, UR42, R218 ;  /* 0x0000002ad80c7c25 */ /* 0x000fc8000f8e00da */
[----:B------:R-:W-:Y:S02]  /*27c0*/  IMAD R217, R217, UR42, R8 ;  /* 0x0000002ad9d97c24 */ /* 0x000fe4000f8e0208 */
[----:B-1----:R-:W-:Y:S02]  /*27d0*/  IMAD R8, R20, UR7, RZ ;  /* 0x0000000714087c24 */ /* 0x002fe4000f8e02ff */
[----:B------:R-:W-:Y:S02]  /*27e0*/  IMAD.IADD R11, R13, 0x1, R217 ;  /* 0x000000010d0b7824 */ /* 0x000fe400078e02d9 */
[----:B------:R-:W-:Y:S02]  /*27f0*/  IMAD.MOV.U32 R10, RZ, RZ, R12 ;  /* 0x000000ffff0a7224 */ /* 0x000fe400078e000c */
[C---:B------:R-:W-:Y:S02]  /*2800*/  IMAD R223, R23.reuse, R21, R8 ;  /* 0x0000001517df7224 */ /* 0x040fe400078e0208 */
[----:B------:R-:W-:-:S05]  /*2810*/  IMAD.WIDE.U32 R8, R23, R20, R10 ;  /* 0x0000001417087225 */ /* 0x000fca00078e000a */
[----:B------:R-:W-:Y:S02]  /*2820*/  IADD3 R5, R9, R223, RZ ;  /* 0x000000df09057210 */ /* 0x000fe40007ffe0ff */
[----:B--2---:R-:W-:-:S04]  /*2830*/  LEA R220, P1, R8, R14, 0x1 ;  /* 0x0000000e08dc7211 */ /* 0x004fc800078208ff */
[----:B------:R-:W-:-:S05]  /*2840*/  LEA.HI.X R221, R8, R15, R5, 0x1, P1 ;  /* 0x0000000f08dd7211 */ /* 0x000fca00008f0c05 */
[----:B------:R-:W2:Y:S01]  /*2850*/  @P2 LDG.E.LTC128B.U16 R222, desc[UR44][R220.64] ;  /* 0x0000002cdcde2981 */ /* 0x000ea2000c1e1520 */
[C---:B------:R-:W-:Y:S01]  /*2860*/  LEA R8, P1, R6.reuse, UR4, 0x1 ;  /* 0x0000000406087c11 */ /* 0x040fe2000f8208ff */
[----:B------:R-:W-:Y:S03]  /*2870*/  BSSY B1, `(.L_x_30) ;  /* 0x0000011000017945 */ /* 0x000fe60003800000 */
[----:B------:R-:W-:Y:S01]  /*2880*/  LEA.HI.X R9, R6, UR5, R4, 0x1, P1 ;  /* 0x0000000506097c11 */ /* 0x000fe200088f0c04 */
[----:B--2---:R-:W-:-:S04]  /*2890*/  IMAD.U32 R5, R222, 0x10000, RZ ;  /* 0x00010000de057824 */ /* 0x004fc800078e00ff */
[----:B------:R-:W-:-:S04]  /*28a0*/  FMUL R5, R5, R22 ;  /* 0x0000001605057220 */ /* 0x000fc80000400000 */
[----:B------:R-:W-:-:S05]  /*28b0*/  FFMA R5, R168, R19, R5 ;  /* 0x00000013a8057223 */ /* 0x000fca0000000005 */
[----:B------:R-:W-:-:S04]  /*28c0*/  F2FP.BF16.F32.PACK_AB R5, RZ, R5 ;  /* 0x00000005ff05723e */ /* 0x000fc800000010ff */
[----:B------:R-:W-:-:S05]  /*28d0*/  PRMT R7, R5, 0x7610, R7 ;  /* 0x0000761005077816 */ /* 0x000fca0000000007 */
[----:B------:R0:W-:Y:S02]  /*28e0*/  @P2 STG.E.U16 desc[UR44][R8.64], R7 ;  /* 0x0000000708002986 */ /* 0x0001e4000c10152c */
[----:B0-----:R-:W-:-:S04]  /*28f0*/  IMAD.WIDE.U32 R6, R23, R20, R218 ;  /* 0x0000001417067225 */ /* 0x001fc800078e00da */
[----:B------:R-:W-:Y:S02]  /*2900*/  IMAD.IADD R7, R223, 0x1, R7 ;  /* 0x00000001df077824 */ /* 0x000fe400078e0207 */
[----:B------:R-:W-:-:S04]  /*2910*/  IMAD.WIDE.U32 R6, R216, UR42, R6 ;  /* 0x0000002ad8067c25 */ /* 0x000fc8000f8e0006 */
[----:B------:R-:W-:Y:S01]  /*2920*/  IMAD.IADD R5, R217, 0x1, R7 ;  /* 0x00000001d9057824 */ /* 0x000fe200078e0207 */
[----:B------:R-:W-:-:S04]  /*2930*/  LEA R4, P1, R6, R14, 0x1 ;  /* 0x0000000e06047211 */ /* 0x000fc800078208ff */
[----:B------:R-:W-:Y:S02]  /*2940*/  LEA.HI.X R5, R6, R15, R5, 0x1, P1 ;  /* 0x0000000f06057211 */ /* 0x000fe400008f0c05 */
[----:B------:R-:W-:-:S13]  /*2950*/  ISETP.GT.AND P1, PT, R0, 0x1, P0 ;  /* 0x000000010000780c */ /* 0x000fda0000724270 */
[----:B------:R-:W-:Y:S05]  /*2960*/  @!P1 BRA `(.L_x_31) ;  /* 0x0000000000049947 */ /* 0x000fea0003800000 */
[----:B------:R0:W5:Y:S02]  /*2970*/  LDG.E.LTC128B.U16 R222, desc[UR44][R4.64+0x2] ;  /* 0x0000022c04de7981 */ /* 0x000164000c1e1520 */
.L_x_31:
[----:B------:R-:W-:Y:S05]  /*2980*/  BSYNC B1 ;  /* 0x0000000000017941 */ /* 0x000fea0003800000 */
.L_x_30:
[----:B-----5:R-:W-:-:S04]  /*2990*/  IMAD.U32 R7, R222, 0x10000, RZ ;  /* 0x00010000de077824 */ /* 0x020fc800078e00ff */
[----:B------:R-:W-:-:S04]  /*29a0*/  FMUL R6, R7, R22 ;  /* 0x0000001607067220 */ /* 0x000fc80000400000 */
[----:B------:R-:W-:-:S05]  /*29b0*/  FFMA R6, R169, R19, R6 ;  /* 0x00000013a9067223 */ /* 0x000fca0000000006 */
[----:B------:R-:W-:-:S04]  /*29c0*/  F2FP.BF16.F32.PACK_AB R6, RZ, R6 ;  /* 0x00000006ff06723e */ /* 0x000fc800000010ff */
[----:B------:R-:W-:Y:S01]  /*29d0*/  PRMT R7, R6, 0x7610, R7 ;  /* 0x0000761006077816 */ /* 0x000fe20000000007 */
[----:B------:R-:W-:-:S04]  /*29e0*/  IMAD.SHL.U32 R6, R20, 0x8, RZ ;  /* 0x0000000814067824 */ /* 0x000fc800078e00ff */
[----:B------:R1:W-:Y:S02]  /*29f0*/  @P1 STG.E.U16 desc[UR44][R8.64+0x2], R7 ;  /* 0x0000020708001986 */ /* 0x0003e4000c10152c */
[----:B-1----:R-:W-:-:S03]  /*2a00*/  SHF.L.U64.HI R7, R20, 0x3, R21 ;  /* 0x0000000314077819 */ /* 0x002fc60000010215 */
[----:B------:R-:W-:-:S04]  /*2a10*/  IMAD.WIDE.U32 R220, R23, R20, R6 ;  /* 0x0000001417dc7225 */ /* 0x000fc800078e0006 */
[----:B------:R-:W-:Y:S01]  /*2a20*/  IMAD.IADD R225, R223, 0x1, R221 ;  /* 0x00000001dfe17824 */ /* 0x000fe200078e02dd */
[-C--:B------:R-:W-:Y:S02]  /*2a30*/  IADD3 R168, P1, R218, R220.reuse, RZ ;  /* 0x000000dcdaa87210 */ /* 0x080fe40007f3e0ff */
[----:B------:R-:W-:-:S03]  /*2a40*/  IADD3 R223, P2, R12, R220, RZ ;  /* 0x000000dc0cdf7210 */ /* 0x000fc60007f5e0ff */
[----:B------:R-:W-:Y:S02]  /*2a50*/  IMAD.X R169, R219, 0x1, R225, P1 ;  /* 0x00000001dba97824 */ /* 0x000fe400008e06e1 */
[----:B------:R-:W-:Y:S02]  /*2a60*/  IMAD.X R224, R225, 0x1, R11, P2 ;  /* 0x00000001e1e07824 */ /* 0x000fe400010e060b */
[----:B------:R-:W-:-:S04]  /*2a70*/  IMAD.WIDE.U32 R168, R216, UR42, R168 ;  /* 0x0000002ad8a87c25 */ /* 0x000fc8000f8e00a8 */
[----:B------:R-:W-:Y:S01]  /*2a80*/  IMAD.IADD R169, R217, 0x1, R169 ;  /* 0x00000001d9a97824 */ /* 0x000fe200078e02a9 */
[----:B------:R-:W-:-:S04]  /*2a90*/  LEA R220, P1, R168, R14, 0x1 ;  /* 0x0000000ea8dc7211 */ /* 0x000fc800078208ff */
[-C--:B------:R-:W-:Y:S02]  /*2aa0*/  LEA.HI.X R221, R168, R15.reuse, R169, 0x1, P1 ;  /* 0x0000000fa8dd7211 */ /* 0x080fe400008f0ca9 */
[----:B------:R-:W-:Y:S02]  /*2ab0*/  ISETP.GT.AND P1, PT, R3, 0x8, PT ;  /* 0x000000080300780c */ /* 0x000fe40003f24270 */
[C---:B------:R-:W-:Y:S02]  /*2ac0*/  LEA R168, P2, R223.reuse, R14, 0x1 ;  /* 0x0000000edfa87211 */ /* 0x040fe400078408ff */
[----:B------:R-:W-:Y:S02]  /*2ad0*/  ISETP.GT.AND P3, PT, R0, RZ, P1 ;  /* 0x000000ff0000720c */ /* 0x000fe40000f64270 */
[--C-:B------:R-:W-:Y:S02]  /*2ae0*/  LEA.HI.X R169, R223, R15, R224.reuse, 0x1, P2 ;  /* 0x0000000fdfa97211 */ /* 0x100fe400010f0ce0 */
[----:B------:R-:W-:-:S09]  /*2af0*/  PRMT R224, R222, 0x7610, R224 ;  /* 0x00007610dee07816 */ /* 0x000fd200000000e0 */
[----:B------:R-:W2:Y:S01]  /*2b00*/  @P3 LDG.E.LTC128B.U16 R224, desc[UR44][R168.64] ;  /* 0x0000002ca8e03981 */ /* 0x000ea2000c1e1520 */
[----:B------:R-:W-:Y:S01]  /*2b10*/  IMAD.U32 R225, RZ, RZ, UR8 ;  /* 0x00000008ffe17e24 */ /* 0x000fe2000f8e00ff */
[----:B------:R-:W-:Y:S01]  /*2b20*/  BSSY B1, `(.L_x_32) ;  /* 0x0000010000017945 */ /* 0x000fe20003800000 */
[----:B------:R-:W-:Y:S02]  /*2b30*/  IMAD.U32 R227, RZ, RZ, UR8 ;  /* 0x00000008ffe37e24 */ /* 0x000fe4000f8e00ff */
[----:B------:R-:W-:-:S05]  /*2b40*/  IMAD.SHL.U32 R225, R225, 0x10, RZ ;  /* 0x00000010e1e17824 */ /* 0x000fca00078e00ff */
[----:B------:R-:W-:Y:S02]  /*2b50*/  IADD3 R222, P2, R225, R8, RZ ;  /* 0x00000008e1de7210 */ /* 0x000fe40007f5e0ff */
[----:B--2---:R-:W-:-:S05]  /*2b60*/  SHF.L.U32 R223, R224, 0x10, RZ ;  /* 0x00000010e0df7819 */ /* 0x004fca00000006ff */
[----:B------:R-:W-:-:S04]  /*2b70*/  FMUL R223, R223, R22 ;  /* 0x00000016dfdf7220 */ /* 0x000fc80000400000 */
[----:B------:R-:W-:Y:S01]  /*2b80*/  FFMA R223, R170, R19, R223 ;  /* 0x00000013aadf7223 */ /* 0x000fe200000000df */
[----:B------:R-:W-:-:S04]  /*2b90*/  IMAD.U32 R170, RZ, RZ, UR9 ;  /* 0x00000009ffaa7e24 */ /* 0x000fc8000f8e00ff */
[----:B------:R-:W-:Y:S02]  /*2ba0*/  F2FP.BF16.F32.PACK_AB R223, RZ, R223 ;  /* 0x000000dfffdf723e */ /* 0x000fe400000010ff */
[----:B------:R-:W-:Y:S02]  /*2bb0*/  SHF.L.U64.HI R227, R227, 0x4, R170 ;  /* 0x00000004e3e37819 */ /* 0x000fe400000102aa */
[----:B------:R-:W-:-:S03]  /*2bc0*/  PRMT R168, R223, 0x7610, R168 ;  /* 0x00007610dfa87816 */ /* 0x000fc600000000a8 */
[----:B------:R-:W-:Y:S01]  /*2bd0*/  IMAD.X R223, R227, 0x1, R9, P2 ;  /* 0x00000001e3df7824 */ /* 0x000fe200010e0609 */
[----:B------:R-:W-:-:S04]  /*2be0*/  ISETP.GT.AND P2, PT, R0, 0x1, P1 ;  /* 0x000000010000780c */ /* 0x000fc80000f44270 */
[----:B------:R1:W-:Y:S09]  /*2bf0*/  @P3 STG.E.U16 desc[UR44][R222.64], R168 ;  /* 0x000000a8de003986 */ /* 0x0003f2000c10152c */
[----:B------:R-:W-:Y:S05]  /*2c00*/  @!P2 BRA `(.L_x_33) ;  /* 0x000000000004a947 */ /* 0x000fea0003800000 */
[----:B------:R2:W5:Y:S02]  /*2c10*/  LDG.E.LTC128B.U16 R224, desc[UR44][R220.64+0x2] ;  /* 0x0000022cdce07981 */ /* 0x000564000c1e1520 */
.L_x_33:
[----:B------:R-:W-:Y:S05]  /*2c20*/  BSYNC B1 ;  /* 0x0000000000017941 */ /* 0x000fea0003800000 */
.L_x_32:
[----:B-----5:R-:W-:Y:S01]  /*2c30*/  IMAD.U32 R169, R224, 0x10000, RZ ;  /* 0x00010000e0a97824 */ /* 0x020fe200078e00ff */
[----:B------:R-:W-:Y:S03]  /*2c40*/  BSSY B1, `(.L_x_34) ;  /* 0x000000b000017945 */ /* 0x000fe60003800000 */
[----:B-1----:R-:W-:Y:S01]  /*2c50*/  FMUL R168, R169, R22 ;  /* 0x00000016a9a87220 */ /* 0x002fe20000400000 */
[----:B------:R-:W-:-:S03]  /*2c60*/  @P2 IMAD.MOV.U32 R169, RZ, RZ, R223 ;  /* 0x000000ffffa92224 */ /* 0x000fc600078e00df */
[----:B------:R-:W-:-:S05]  /*2c70*/  FFMA R168, R171, R19, R168 ;  /* 0x00000013aba87223 */ /* 0x000fca00000000a8 */
[----:B------:R-:W-:-:S04]  /*2c80*/  F2FP.BF16.F32.PACK_AB R168, RZ, R168 ;  /* 0x000000a8ffa8723e */ /* 0x000fc800000010ff */
[----:B------:R-:W-:Y:S01]  /*2c90*/  PRMT R170, R168, 0x7610, R170 ;  /* 0x00007610a8aa7816 */ /* 0x000fe200000000aa */
[----:B------:R-:W-:-:S05]  /*2ca0*/  @P2 IMAD.MOV.U32 R168, RZ, RZ, R222 ;  /* 0x000000ffffa82224 */ /* 0x000fca00078e00de */
[----:B------:R1:W-:Y:S01]  /*2cb0*/  @P2 STG.E.U16 desc[UR44][R168.64+0x2], R170 ;  /* 0x000002aaa8002986 */ /* 0x0003e2000c10152c */
[----:B------:R-:W-:-:S13]  /*2cc0*/  ISETP.GT.AND P2, PT, R0, 0x8, P0 ;  /* 0x000000080000780c */ /* 0x000fda0000744270 */
[----:B-1----:R-:W-:Y:S05]  /*2cd0*/  @!P2 BRA `(.L_x_35) ;  /* 0x000000000004a947 */ /* 0x002fea0003800000 */
[----:B------:R1:W5:Y:S02]  /*2ce0*/  LDG.E.LTC128B.U16 R224, desc[UR44][R4.64+0x10] ;  /* 0x0000102c04e07981 */ /* 0x000364000c1e1520 */
.L_x_35:
[----:B------:R-:W-:Y:S05]  /*2cf0*/  BSYNC B1 ;  /* 0x0000000000017941 */ /* 0x000fea0003800000 */
.L_x_34:
[----:B-----5:R-:W-:Y:S01]  /*2d00*/  IMAD.U32 R169, R224, 0x10000, RZ ;  /* 0x00010000e0a97824 */ /* 0x020fe200078e00ff */
[----:B------:R-:W-:Y:S03]  /*2d10*/  BSSY B1, `(.L_x_36) ;  /* 0x0000008000017945 */ /* 0x000fe60003800000 */
[----:B------:R-:W-:-:S04]  /*2d20*/  FMUL R169, R169, R22 ;  /* 0x00000016a9a97220 */ /* 0x000fc80000400000 */
[----:B------:R-:W-:-:S05]  /*2d30*/  FFMA R169, R172, R19, R169 ;  /* 0x00000013aca97223 */ /* 0x000fca00000000a9 */
[----:B------:R-:W-:-:S05]  /*2d40*/  F2FP.BF16.F32.PACK_AB R169, RZ, R169 ;  /* 0x000000a9ffa9723e */ /* 0x000fca00000010ff */
[----:B------:R3:W-:Y:S01]  /*2d50*/  @P2 STG.E.U16 desc[UR44][R8.64+0x10], R169 ;  /* 0x000010a908002986 */ /* 0x0007e2000c10152c */
[----:B------:R-:W-:-:S13]  /*2d60*/  ISETP.GT.AND P2, PT, R0, 0x9, P0 ;  /* 0x000000090000780c */ /* 0x000fda0000744270 */
[----:B---3--:R-:W-:Y:S05]  /*2d70*/  @!P2 BRA `(.L_x_37) ;  /* 0x000000000004a947 */ /* 0x008fea0003800000 */
[----:B------:R3:W5:Y:S02]  /*2d80*/  LDG.E.LTC128B.U16 R224, desc[UR44][R4.64+0x12] ;  /* 0x0000122c04e07981 */ /* 0x000764000c1e1520 */
.L_x_37:
[----:B------:R-:W-:Y:S05]  /*2d90*/  BSYNC B1 ;  /* 0x0000000000017941 */ /* 0x000fea0003800000 */
.L_x_36:
[----:B-----5:R-:W-:Y:S01]  /*2da0*/  SHF.L.U32 R169, R224, 0x10, RZ ;  /* 0x00000010e0a97819 */ /* 0x020fe200000006ff */
[----:B------:R-:W-:Y:S01]  /*2db0*/  BSSY B1, `(.L_x_38) ;  /* 0x0000008000017945 */ /* 0x000fe20003800000 */
[----:B------:R-:W-:-:S03]  /*2dc0*/  ISETP.GT.AND P3, PT, R0, 0x8, P1 ;  /* 0x000000080000780c */ /* 0x000fc60000f64270 */
[----:B------:R-:W-:-:S04]  /*2dd0*/  FMUL R168, R169, R22 ;  /* 0x00000016a9a87220 */ /* 0x000fc80000400000 */
[----:B------:R-:W-:-:S05]  /*2de0*/  FFMA R168, R173, R19, R168 ;  /* 0x00000013ada87223 */ /* 0x000fca00000000a8 */
[----:B------:R-:W-:-:S05]  /*2df0*/  F2FP.BF16.F32.PACK_AB R168, RZ, R168 ;  /* 0x000000a8ffa8723e */ /* 0x000fca00000010ff */
[----:B------:R4:W-:Y:S01]  /*2e00*/  @P2 STG.E.U16 desc[UR44][R8.64+0x12], R168 ;  /* 0x000012a808002986 */ /* 0x0009e2000c10152c */
[----:B------:R-:W-:Y:S05]  /*2e10*/  @!P3 BRA `(.L_x_39) ;  /* 0x000000000004b947 */ /* 0x000fea0003800000 */
[----:B------:R0:W5:Y:S02]  /*2e20*/  LDG.E.LTC128B.U16 R224, desc[UR44][R220.64+0x10] ;  /* 0x0000102cdce07981 */ /* 0x000164000c1e1520 */
.L_x_39:
[----:B------:R-:W-:Y:S05]  /*2e30*/  BSYNC B1 ;  /* 0x0000000000017941 */ /* 0x000fea0003800000 */
.L_x_38:
[----:B-----5:R-:W-:Y:S01]  /*2e40*/  IMAD.U32 R169, R224, 0x10000, RZ ;  /* 0x00010000e0a97824 */ /* 0x020fe200078e00ff */
[----:B------:R-:W-:Y:S01]  /*2e50*/  ISETP.GT.AND P2, PT, R0, 0x9, P1 ;  /* 0x000000090000780c */ /* 0x000fe20000f44270 */
[----:B----4-:R-:W-:Y:S01]  /*2e60*/  @P3 IMAD.MOV.U32 R168, RZ, RZ, R222 ;  /* 0x000000ffffa83224 */ /* 0x010fe200078e00de */
[----:B------:R-:W-:Y:S01]  /*2e70*/  BSSY B1, `(.L_x_40) ;  /* 0x0000009000017945 */ /* 0x000fe20003800000 */
[----:B------:R-:W-:-:S04]  /*2e80*/  FMUL R169, R169, R22 ;  /* 0x00000016a9a97220 */ /* 0x000fc80000400000 */
[----:B------:R-:W-:-:S05]  /*2e90*/  FFMA R169, R174, R19, R169 ;  /* 0x00000013aea97223 */ /* 0x000fca00000000a9 */
[----:B------:R-:W-:-:S04]  /*2ea0*/  F2FP.BF16.F32.PACK_AB R169, RZ, R169 ;  /* 0x000000a9ffa9723e */ /* 0x000fc800000010ff */
[----:B------:R-:W-:Y:S01]  /*2eb0*/  PRMT R170, R169, 0x7610, R170 ;  /* 0x00007610a9aa7816 */ /* 0x000fe200000000aa */
[----:B------:R-:W-:-:S05]  /*2ec0*/  @P3 IMAD.MOV.U32 R169, RZ, RZ, R223 ;  /* 0x000000ffffa93224 */ /* 0x000fca00078e00df */
[----:B------:R4:W-:Y:S01]  /*2ed0*/  @P3 STG.E.U16 desc[UR44][R168.64+0x10], R170 ;  /* 0x000010aaa8003986 */ /* 0x0009e2000c10152c */
[----:B------:R-:W-:Y:S05]  /*2ee0*/  @!P2 BRA `(.L_x_41) ;  /* 0x000000000004a947 */ /* 0x000fea0003800000 */
[----:B------:R0:W5:Y:S02]  /*2ef0*/  LDG.E.LTC128B.U16 R224, desc[UR44][R220.64+0x12] ;  /* 0x0000122cdce07981 */ /* 0x000164000c1e1520 */
.L_x_41:
[----:B------:R-:W-:Y:S05]  /*2f00*/  BSYNC B1 ;  /* 0x0000000000017941 */ /* 0x000fea0003800000 */
.L_x_40:
[----:B----45:R-:W-:Y:S01]  /*2f10*/  IMAD.U32 R169, R224, 0x10000, RZ ;  /* 0x00010000e0a97824 */ /* 0x030fe200078e00ff */
[----:B------:R-:W-:Y:S01]  /*2f20*/  ISETP.GT.AND P3, PT, R0, 0x10, P0 ;  /* 0x000000100000780c */ /* 0x000fe20000764270 */
[----:B------:R-:W-:Y:S02]  /*2f30*/  BSSY B1, `(.L_x_42) ;  /* 0x000000a000017945 */ /* 0x000fe40003800000 */
[----:B------:R-:W-:Y:S01]  /*2f40*/  FMUL R168, R169, R22 ;  /* 0x00000016a9a87220 */ /* 0x000fe20000400000 */
[----:B------:R-:W-:-:S03]  /*2f50*/  @P2 IMAD.MOV.U32 R169, RZ, RZ, R223 ;  /* 0x000000ffffa92224 */ /* 0x000fc600078e00df */
[----:B------:R-:W-:-:S05]  /*2f60*/  FFMA R168, R175, R19, R168 ;  /* 0x00000013afa87223 */ /* 0x000fca00000000a8 */
[----:B------:R-:W-:-:S04]  /*2f70*/  F2FP.BF16.F32.PACK_AB R168, RZ, R168 ;  /* 0x000000a8ffa8723e */ /* 0x000fc800000010ff */
[----:B------:R-:W-:Y:S01]  /*2f80*/  PRMT R170, R168, 0x7610, R170 ;  /* 0x00007610a8aa7816 */ /* 0x000fe200000000aa */
[----:B------:R-:W-:-:S05]  /*2f90*/  @P2 IMAD.MOV.U32 R168, RZ, RZ, R222 ;  /* 0x000000ffffa82224 */ /* 0x000fca00078e00de */
[----:B------:R4:W-:Y:S01]  /*2fa0*/  @P2 STG.E.U16 desc[UR44][R168.64+0x12], R170 ;  /* 0x000012aaa8002986 */ /* 0x0009e2000c10152c */
[----:B------:R-:W-:Y:S05]  /*2fb0*/  @!P3 BRA `(.L_x_43) ;  /* 0x000000000004b947 */ /* 0x000fea0003800000 */
[----:B------:R0:W5:Y:S02]  /*2fc0*/  LDG.E.LTC128B.U16 R224, desc[UR44][R4.64+0x20] ;  /* 0x0000202c04e07981 */ /* 0x000164000c1e1520 */
.L_x_43:
[----:B------:R-:W-:Y:S05]  /*2fd0*/  BSYNC B1 ;  /* 0x0000000000017941 */ /* 0x000fea0003800000 */
.L_x_42:
[----:B----45:R-:W-:Y:S01]  /*2fe0*/  IMAD.U32 R169, R224, 0x10000, RZ ;  /* 0x00010000e0a97824 */ /* 0x030fe200078e00ff */
[----:B------:R-:W-:Y:S01]  /*2ff0*/  ISETP.GT.AND P2, PT, R0, 0x11, P0 ;  /* 0x000000110000780c */ /* 0x000fe20000744270 */
[----:B------:R-:W-:Y:S02]  /*3000*/  BSSY B1, `(.L_x_44) ;  /* 0x0000007000017945 */ /* 0x000fe40003800000 */
[----:B------:R-:W-:-:S04]  /*3010*/  FMUL R169, R169, R22 ;  /* 0x00000016a9a97220 */ /* 0x000fc80000400000 */
[----:B------:R-:W-:-:S05]  /*3020*/  FFMA R169, R176, R19, R169 ;  /* 0x00000013b0a97223 */ /* 0x000fca00000000a9 */
[----:B------:R-:W-:-:S05]  /*3030*/  F2FP.BF16.F32.PACK_AB R169, RZ, R169 ;  /* 0x000000a9ffa9723e */ /* 0x000fca00000010ff */
[----:B------:R4:W-:Y:S01]  /*3040*/  @P3 STG.E.U16 desc[UR44][R8.64+0x20], R169 ;  /* 0x000020a908003986 */ /* 0x0009e2000c10152c */
[----:B------:R-:W-:Y:S05]  /*3050*/  @!P2 BRA `(.L_x_45) ;  /* 0x000000000004a947 */ /* 0x000fea0003800000 */
[----:B------:R0:W5:Y:S02]  /*3060*/  LDG.E.LTC128B.U16 R224, desc[UR44][R4.64+0x22] ;  /* 0x0000222c04e07981 */ /* 0x000164000c1e1520 */
.L_x_45:
[----:B------:R-:W-:Y:S05]  /*3070*/  BSYNC B1 ;  /* 0x0000000000017941 */ /* 0x000fea0003800000 */
.L_x_44:
        /* <DEDUP_REMOVED lines=9> */
.L_x_47:
[----:B------:R-:W-:Y:S05]  /*3110*/  BSYNC B1 ;  /* 0x0000000000017941 */ /* 0x000fea0003800000 */
.L_x_46:
[----:B-----5:R-:W-:Y:S01]  /*3120*/  IMAD.U32 R169, R224, 0x10000, RZ ;  /* 0x00010000e0a97824 */ /* 0x020fe200078e00ff */
[----:B----4-:R-:W-:Y:S01]  /*3130*/  @P3 MOV R168, R222 ;  /* 0x000000de00a83202 */ /* 0x010fe20000000f00 */
[----:B------:R-:W-:Y:S01]  /*3140*/  BSSY B1, `(.L_x_48) ;  /* 0x000000a000017945 */ /* 0x000fe20003800000 */
[----:B------:R-:W-:Y:S01]  /*3150*/  ISETP.GT.AND P2, PT, R0, 0x11, P1 ;  /* 0x000000110000780c */ /* 0x000fe20000f44270 */
        /* <DEDUP_REMOVED lines=8> */
.L_x_49:
[----:B------:R-:W-:Y:S05]  /*31e0*/  BSYNC B1 ;  /* 0x0000000000017941 */ /* 0x000fea0003800000 */
.L_x_48:
        /* <DEDUP_REMOVED lines=12> */
.L_x_51:
[----:B------:R-:W-:Y:S05]  /*32b0*/  BSYNC B1 ;  /* 0x0000000000017941 */ /* 0x000fea0003800000 */
.L_x_50:
        /* <DEDUP_REMOVED lines=9> */
.L_x_53:
[----:B------:R-:W-:Y:S05]  /*3350*/  BSYNC B1 ;  /* 0x0000000000017941 */ /* 0x000fea0003800000 */
.L_x_52:
        /* <DEDUP_REMOVED lines=9> */
.L_x_55:
[----:B------:R-:W-:Y:S05]  /*33f0*/  BSYNC B1 ;  /* 0x0000000000017941 */ /* 0x000fea0003800000 */
.L_x_54:
[----:B-----5:R-:W-:Y:S01]  /*3400*/  IMAD.U32 R169, R224, 0x10000, RZ ;  /* 0x00010000e0a97824 */ /* 0x020fe200078e00ff */
[----:B------:R-:W-:Y:S01]  /*3410*/  ISETP.GT.AND P2, PT, R0, 0x19, P1 ;  /* 0x000000190000780c */ /* 0x000fe20000f44270 */
[----:B----4-:R-:W-:Y:S01]  /*3420*/  @P3 IMAD.MOV.U32 R168, RZ, RZ, R222 ;  /* 0x000000ffffa83224 */ /* 0x010fe200078e00de */
[----:B------:R-:W-:Y:S01]  /*3430*/  BSSY B1, `(.L_x_56) ;  /* 0x0000009000017945 */ /* 0x000fe20003800000 */
[----:B------:R-:W-:-:S04]  /*3440*/  FMUL R169, R169, R22 ;  /* 0x00000016a9a97220 */ /* 0x000fc80000400000 */
[----:B------:R-:W-:-:S05]  /*3450*/  FFMA R169, R182, R19, R169 ;  /* 0x00000013b6a97223 */ /* 0x000fca00000000a9 */
[----:B------:R-:W-:-:S04]  /*3460*/  F2FP.BF16.F32.PACK_AB R169, RZ, R169 ;  /* 0x000000a9ffa9723e */ /* 0x000fc800000010ff */
[----:B------:R-:W-:Y:S02]  /*3470*/  PRMT R170, R169, 0x7610, R170 ;  /* 0x00007610a9aa7816 */ /* 0x000fe400000000aa */
[----:B------:R-:W-:-:S05]  /*3480*/  @P3 MOV R169, R223 ;  /* 0x000000df00a93202 */ /* 0x000fca0000000f00 */
[----:B------:R4:W-:Y:S01]  /*3490*/  @P3 STG.E.U16 desc[UR44][R168.64+0x30], R170 ;  /* 0x000030aaa8003986 */ /* 0x0009e2000c10152c */
[----:B------:R-:W-:Y:S05]  /*34a0*/  @!P2 BRA `(.L_x_57) ;  /* 0x000000000004a947 */ /* 0x000fea0003800000 */
[----:B------:R0:W5:Y:S02]  /*34b0*/  LDG.E.LTC128B.U16 R224, desc[UR44][R220.64+0x32] ;  /* 0x0000322cdce07981 */ /* 0x000164000c1e1520 */
.L_x_57:
[----:B------:R-:W-:Y:S05]  /*34c0*/  BSYNC B1 ;  /* 0x0000000000017941 */ /* 0x000fea0003800000 */
.L_x_56:
        /* <DEDUP_REMOVED lines=12> */
.L_x_59:
[----:B------:R-:W-:Y:S05]  /*3590*/  BSYNC B1 ;  /* 0x0000000000017941 */ /* 0x000fea0003800000 */
.L_x_58:
        /* <DEDUP_REMOVED lines=9> */
.L_x_61:
[----:B------:R-:W-:Y:S05]  /*3630*/  BSYNC B1 ;  /* 0x0000000000017941 */ /* 0x000fea0003800000 */
.L_x_60:
        /* <DEDUP_REMOVED lines=9> */
.L_x_63:
[----:B------:R-:W-:Y:S05]  /*36d0*/  BSYNC B1 ;  /* 0x0000000000017941 */ /* 0x000fea0003800000 */
.L_x_62:
        /* <DEDUP_REMOVED lines=12> */
.L_x_65:
[----:B------:R-:W-:Y:S05]  /*37a0*/  BSYNC B1 ;  /* 0x0000000000017941 */ /* 0x000fea0003800000 */
.L_x_64:
[----:B----45:R-:W-:Y:S01]  /*37b0*/  SHF.L.U32 R169, R224, 0x10, RZ ;  /* 0x00000010e0a97819 */ /* 0x030fe200000006ff */
[----:B------:R-:W-:Y:S01]  /*37c0*/  BSSY B1, `(.L_x_66) ;  /* 0x000000b000017945 */ /* 0x000fe20003800000 */
[----:B------:R-:W-:-:S03]  /*37d0*/  ISETP.GT.AND P3, PT, R0, 0x28, P0 ;  /* 0x000000280000780c */ /* 0x000fc60000764270 */
        /* <DEDUP_REMOVED lines=9> */
.L_x_67:
[----:B------:R-:W-:Y:S05]  /*3870*/  BSYNC B1 ;  /* 0x0000000000017941 */ /* 0x000fea0003800000 */
.L_x_66:
        /* <DEDUP_REMOVED lines=9> */
.L_x_69:
[----:B------:R-:W-:Y:S05]  /*3910*/  BSYNC B1 ;  /* 0x0000000000017941 */ /* 0x000fea0003800000 */
.L_x_68:
        /* <DEDUP_REMOVED lines=9> */
.L_x_71:
[----:B------:R-:W-:Y:S05]  /*39b0*/  BSYNC B1 ;  /* 0x0000000000017941 */ /* 0x000fea0003800000 */
.L_x_70:
        /* <DEDUP_REMOVED lines=12> */
.L_x_73:
[----:B------:R-:W-:Y:S05]  /*3a80*/  BSYNC B1 ;  /* 0x0000000000017941 */ /* 0x000fea0003800000 */
.L_x_72:
[----:B----45:R-:W-:Y:S01]  /*3a90*/  IMAD.U32 R169, R224, 0x10000, RZ ;  /* 0x00010000e0a97824 */ /* 0x030fe200078e00ff */
[----:B------:R-:W-:Y:S01]  /*3aa0*/  ISETP.GT.AND P3, PT, R0, 0x30, P0 ;  /* 0x000000300000780c */ /* 0x000fe20000764270 */
[----:B------:R-:W-:Y:S02]  /*3ab0*/  BSSY B1, `(.L_x_74) ;  /* 0x000000a000017945 */ /* 0x000fe40003800000 */
[----:B------:R-:W-:Y:S01]  /*3ac0*/  FMUL R168, R169, R22 ;  /* 0x00000016a9a87220 */ /* 0x000fe20000400000 */
[----:B------:R-:W-:-:S03]  /*3ad0*/  @P2 IMAD.MOV.U32 R169, RZ, RZ, R223 ;  /* 0x000000ffffa92224 */ /* 0x000fc600078e00df */
[----:B------:R-:W-:-:S05]  /*3ae0*/  FFMA R168, R191, R19, R168 ;  /* 0x00000013bfa87223 */ /* 0x000fca00000000a8 */
[----:B------:R-:W-:-:S04]  /*3af0*/  F2FP.BF16.F32.PACK_AB R168, RZ, R168 ;  /* 0x000000a8ffa8723e */ /* 0x000fc800000010ff */
[----:B------:R-:W-:Y:S02]  /*3b00*/  PRMT R170, R168, 0x7610, R170 ;  /* 0x00007610a8aa7816 */ /* 0x000fe400000000aa */
[----:B------:R-:W-:-:S05]  /*3b10*/  @P2 MOV R168, R222 ;  /* 0x000000de00a82202 */ /* 0x000fca0000000f00 */
[----:B------:R4:W-:Y:S01]  /*3b20*/  @P2 STG.E.U16 desc[UR44][R168.64+0x52], R170 ;  /* 0x000052aaa8002986 */ /* 0x0009e2000c10152c */
[----:B------:R-:W-:Y:S05]  /*3b30*/  @!P3 BRA `(.L_x_75) ;  /* 0x000000000004b947 */ /* 0x000fea0003800000 */
[----:B------:R0:W5:Y:S02]  /*3b40*/  LDG.E.LTC128B.U16 R224, desc[UR44][R4.64+0x60] ;  /* 0x0000602c04e07981 */ /* 0x000164000c1e1520 */
.L_x_75:
[----:B------:R-:W-:Y:S05]  /*3b50*/  BSYNC B1 ;  /* 0x0000000000017941 */ /* 0x000fea0003800000 */
.L_x_74:
        /* <DEDUP_REMOVED lines=9> */
.L_x_77:
[----:B------:R-:W-:Y:S05]  /*3bf0*/  BSYNC B1 ;  /* 0x0000000000017941 */ /* 0x000fea0003800000 */
.L_x_76:
        /* <DEDUP_REMOVED lines=9> */
.L_x_79:
[----:B------:R-:W-:Y:S05]  /*3c90*/  BSYNC B1 ;  /* 0x0000000000017941 */ /* 0x000fea0003800000 */
.L_x_78:
        /* <DEDUP_REMOVED lines=12> */
.L_x_81:
[----:B------:R-:W-:Y:S05]  /*3d60*/  BSYNC B1 ;  /* 0x0000000000017941 */ /* 0x000fea0003800000 */
.L_x_80:
[----:B----45:R-:W-:Y:S01]  /*3d70*/  IMAD.U32 R169, R224, 0x10000, RZ ;  /* 0x00010000e0a97824 */ /* 0x030fe200078e00ff */
[----:B------:R-:W-:Y:S01]  /*3d80*/  ISETP.GT.AND P3, PT, R0, 0x38, P0 ;  /* 0x000000380000780c */ /* 0x000fe20000764270 */
[----:B------:R-:W-:Y:S02]  /*3d90*/  BSSY B1, `(.L_x_82) ;  /* 0x000000a000017945 */ /* 0x000fe40003800000 */
[----:B------:R-:W-:Y:S01]  /*3da0*/  FMUL R168, R169, R22 ;  /* 0x00000016a9a87220 */ /* 0x000fe20000400000 */
[----:B------:R-:W-:-:S03]  /*3db0*/  @P2 MOV R169, R223 ;  /* 0x000000df00a92202 */ /* 0x000fc60000000f00 */
[----:B------:R-:W-:-:S05]  /*3dc0*/  FFMA R168, R195, R19, R168 ;  /* 0x00000013c3a87223 */ /* 0x000fca00000000a8 */
[----:B------:R-:W-:-:S04]  /*3dd0*/  F2FP.BF16.F32.PACK_AB R168, RZ, R168 ;  /* 0x000000a8ffa8723e */ /* 0x000fc800000010ff */
[----:B------:R-:W-:Y:S01]  /*3de0*/  PRMT R170, R168, 0x7610, R170 ;  /* 0x00007610a8aa7816 */ /* 0x000fe200000000aa */
[----:B------:R-:W-:-:S05]  /*3df0*/  @P2 IMAD.MOV.U32 R168, RZ, RZ, R222 ;  /* 0x000000ffffa82224 */ /* 0x000fca00078e00de */
[----:B------:R4:W-:Y:S01]  /*3e00*/  @P2 STG.E.U16 desc[UR44][R168.64+0x62], R170 ;  /* 0x000062aaa8002986 */ /* 0x0009e2000c10152c */
[----:B------:R-:W-:Y:S05]  /*3e10*/  @!P3 BRA `(.L_x_83) ;  /* 0x000000000004b947 */ /* 0x000fea0003800000 */
[----:B------:R0:W5:Y:S02]  /*3e20*/  LDG.E.LTC128B.U16 R224, desc[UR44][R4.64+0x70] ;  /* 0x0000702c04e07981 */ /* 0x000164000c1e1520 */
.L_x_83:
[----:B------:R-:W-:Y:S05]  /*3e30*/  BSYNC B1 ;  /* 0x0000000000017941 */ /* 0x000fea0003800000 */
.L_x_82:
        /* <DEDUP_REMOVED lines=9> */
.L_x_85:
[----:B------:R-:W-:Y:S05]  /*3ed0*/  BSYNC B1 ;  /* 0x0000000000017941 */ /* 0x000fea0003800000 */
.L_x_84:
        /* <DEDUP_REMOVED lines=9> */
.L_x_87:
[----:B------:R-:W-:Y:S05]  /*3f70*/  BSYNC B1 ;  /* 0x0000000000017941 */ /* 0x000fea0003800000 */
.L_x_86:
        /* <DEDUP_REMOVED lines=12> */
.L_x_89:
[----:B------:R-:W-:Y:S05]  /*4040*/  BSYNC B1 ;  /* 0x0000000000017941 */ /* 0x000fea0003800000 */
.L_x_88:
        /* <DEDUP_REMOVED lines=12> */
.L_x_91:
[----:B------:R-:W-:Y:S05]  /*4110*/  BSYNC B1 ;  /* 0x0000000000017941 */ /* 0x000fea0003800000 */
.L_x_90:
[----:B----45:R-:W-:Y:S01]  /*4120*/  SHF.L.U32 R169, R224, 0x10, RZ ;  /* 0x00000010e0a97819 */ /* 0x030fe200000006ff */
        /* <DEDUP_REMOVED lines=8> */
.L_x_93:
[----:B------:R-:W-:Y:S05]  /*41b0*/  BSYNC B1 ;  /* 0x0000000000017941 */ /* 0x000fea0003800000 */
.L_x_92:
        /* <DEDUP_REMOVED lines=9> */
.L_x_95:
[----:B------:R-:W-:Y:S05]  /*4250*/  BSYNC B1 ;  /* 0x0000000000017941 */ /* 0x000fea0003800000 */
.L_x_94:
        /* <DEDUP_REMOVED lines=12> */
.L_x_97:
[----:B------:R-:W-:Y:S05]  /*4320*/  BSYNC B1 ;  /* 0x0000000000017941 */ /* 0x000fea0003800000 */
.L_x_96:
        /* <DEDUP_REMOVED lines=12> */
.L_x_99:
[----:B------:R-:W-:Y:S05]  /*43f0*/  BSYNC B1 ;  /* 0x0000000000017941 */ /* 0x000fea0003800000 */
.L_x_98:
        /* <DEDUP_REMOVED lines=9> */
.L_x_101:
[----:B------:R-:W-:Y:S05]  /*4490*/  BSYNC B1 ;  /* 0x0000000000017941 */ /* 0x000fea0003800000 */
.L_x_100:
        /* <DEDUP_REMOVED lines=9> */
.L_x_103:
[----:B------:R-:W-:Y:S05]  /*4530*/  BSYNC B1 ;  /* 0x0000000000017941 */ /* 0x000fea0003800000 */
.L_x_102:
        /* <DEDUP_REMOVED lines=12> */
.L_x_105:
[----:B------:R-:W-:Y:S05]  /*4600*/  BSYNC B1 ;  /* 0x0000000000017941 */ /* 0x000fea0003800000 */
.L_x_104:
        /* <DEDUP_REMOVED lines=12> */
.L_x_107:
[----:B------:R-:W-:Y:S05]  /*46d0*/  BSYNC B1 ;  /* 0x0000000000017941 */ /* 0x000fea0003800000 */
.L_x_106:
        /* <DEDUP_REMOVED lines=9> */
.L_x_109:
[----:B------:R-:W-:Y:S05]  /*4770*/  BSYNC B1 ;  /* 0x0000000000017941 */ /* 0x000fea0003800000 */
.L_x_108:
        /* <DEDUP_REMOVED lines=9> */
.L_x_111:
[----:B------:R-:W-:Y:S05]  /*4810*/  BSYNC B1 ;  /* 0x0000000000017941 */ /* 0x000fea0003800000 */
.L_x_110:
[----:B-----5:R-:W-:Y:S01]  /*4820*/  SHF.L.U32 R169, R224, 0x10, RZ ;  /* 0x00000010e0a97819 */ /* 0x020fe200000006ff */
[----:B----4-:R-:W-:Y:S01]  /*4830*/  @P3 IMAD.MOV.U32 R168, RZ, RZ, R222 ;  /* 0x000000ffffa83224 */ /* 0x010fe200078e00de */
[----:B------:R-:W-:Y:S01]  /*4840*/  ISETP.GT.AND P2, PT, R0, 0x51, P1 ;  /* 0x000000510000780c */ /* 0x000fe20000f44270 */
[----:B------:R-:W-:Y:S02]  /*4850*/  BSSY B1, `(.L_x_112) ;  /* 0x0000009000017945 */ /* 0x000fe40003800000 */
        /* <DEDUP_REMOVED lines=8> */
.L_x_113:
[----:B------:R-:W-:Y:S05]  /*48e0*/  BSYNC B1 ;  /* 0x0000000000017941 */ /* 0x000fea0003800000 */
.L_x_112:
        /* <DEDUP_REMOVED lines=12> */
.L_x_115:
[----:B------:R-:W-:Y:S05]  /*49b0*/  BSYNC B1 ;  /* 0x0000000000017941 */ /* 0x000fea0003800000 */
.L_x_114:
        /* <DEDUP_REMOVED lines=9> */
.L_x_117:
[----:B------:R-:W-:Y:S05]  /*4a50*/  BSYNC B1 ;  /* 0x0000000000017941 */ /* 0x000fea0003800000 */
.L_x_116:
[----:B01-3-5:R-:W-:Y:S01]  /*4a60*/  IMAD.U32 R5, R224, 0x10000, RZ ;  /* 0x00010000e0057824 */ /* 0x02bfe200078e00ff */
        /* <DEDUP_REMOVED lines=11> */
.L_x_119:
[----:B------:R-:W-:Y:S05]  /*4b20*/  BSYNC B1 ;  /* 0x0000000000017941 */ /* 0x000fea0003800000 */
.L_x_118:
[----:B0----5:R-:W-:Y:S01]  /*4b30*/  IMAD.U32 R5, R224, 0x10000, RZ ;  /* 0x00010000e0057824 */ /* 0x021fe200078e00ff */
[----:B------:R-:W-:Y:S01]  /*4b40*/  ISETP.GT.AND P1, PT, R0, 0x59, P1 ;  /* 0x000000590000780c */ /* 0x000fe20000f24270 */
[----:B------:R-:W-:Y:S01]  /*4b50*/  @P2 IMAD.MOV.U32 R4, RZ, RZ, R222 ;  /* 0x000000ffff042224 */ /* 0x000fe200078e00de */
[----:B------:R-:W-:Y:S01]  /*4b60*/  IADD3 R175, P0, R23, 0x80, RZ ;  /* 0x0000008017af7810 */ /* 0x000fe20007f1e0ff */
[----:B------:R-:W-:Y:S01]  /*4b70*/  FMUL R5, R5, R22 ;  /* 0x0000001605057220 */ /* 0x000fe20000400000 */
[----:B------:R-:W-:Y:S03]  /*4b80*/  BSSY B1, `(.L_x_120) ;  /* 0x0000009000017945 */ /* 0x000fe60003800000 */
[----:B------:R-:W-:Y:S01]  /*4b90*/  FFMA R5, R214, R19, R5 ;  /* 0x00000013d6057223 */ /* 0x000fe20000000005 */
[----:B----4-:R-:W-:-:S04]  /*4ba0*/  IMAD.X R169, RZ, RZ, UR7, P0 ;  /* 0x00000007ffa97e24 */ /* 0x010fc800080e06ff */
[----:B------:R-:W-:-:S04]  /*4bb0*/  F2FP.BF16.F32.PACK_AB R5, RZ, R5 ;  /* 0x00000005ff05723e */ /* 0x000fc800000010ff */
[----:B------:R-:W-:Y:S01]  /*4bc0*/  PRMT R168, R5, 0x7610, R168 ;  /* 0x0000761005a87816 */ /* 0x000fe200000000a8 */
[----:B------:R-:W-:-:S05]  /*4bd0*/  @P2 IMAD.MOV.U32 R5, RZ, RZ, R223 ;  /* 0x000000ffff052224 */ /* 0x000fca00078e00df */
[----:B------:R0:W-:Y:S01]  /*4be0*/  @P2 STG.E.U16 desc[UR44][R4.64+0xb0], R168 ;  /* 0x0000b0a804002986 */ /* 0x0001e2000c10152c */
[----:B------:R-:W-:Y:S05]  /*4bf0*/  @!P1 BRA `(.L_x_121) ;  /* 0x0000000000049947 */ /* 0x000fea0003800000 */
[----:B------:R3:W5:Y:S02]  /*4c00*/  LDG.E.LTC128B.U16 R224, desc[UR44][R220.64+0xb2] ;  /* 0x0000b22cdce07981 */ /* 0x000764000c1e1520 */
.L_x_121:
[----:B------:R-:W-:Y:S05]  /*4c10*/  BSYNC B1 ;  /* 0x0000000000017941 */ /* 0x000fea0003800000 */
.L_x_120:
[----:B0----5:R-:W-:Y:S01]  /*4c20*/  IMAD.U32 R5, R224, 0x10000, RZ ;  /* 0x00010000e0057824 */ /* 0x021fe200078e00ff */
[----:B------:R-:W-:Y:S01]  /*4c30*/  ISETP.GT.AND P0, PT, R3, 0x80, PT ;  /* 0x000000800300780c */ /* 0x000fe20003f04270 */
[----:B------:R-:W-:Y:S02]  /*4c40*/  IMAD R4, R169, R20, RZ ;  /* 0x00000014a9047224 */ /* 0x000fe400078e02ff */
[----:B------:R-:W-:Y:S01]  /*4c50*/  FMUL R168, R5, R22 ;  /* 0x0000001605a87220 */ /* 0x000fe20000400000 */
[----:B------:R-:W-:Y:S01]  /*4c60*/  ISETP.GT.AND P4, PT, R0, RZ, P0 ;  /* 0x000000ff0000720c */ /* 0x000fe20000784270 */
[C---:B------:R-:W-:Y:S02]  /*4c70*/  IMAD R177, R175.reuse, R21, R4 ;  /* 0x00000015afb17224 */ /* 0x040fe400078e0204 */
[----:B------:R-:W-:-:S04]  /*4c80*/  IMAD.WIDE.U32 R4, R175, R20, R10 ;  /* 0x00000014af047225 */ /* 0x000fc800078e000a */
[----:B------:R-:W-:Y:S01]  /*4c90*/  FFMA R215, R215, R19, R168 ;  /* 0x00000013d7d77223 */ /* 0x000fe200000000a8 */
[----:B------:R-:W-:Y:S01]  /*4ca0*/  IMAD.IADD R5, R5, 0x1, R177 ;  /* 0x0000000105057824 */ /* 0x000fe200078e02b1 */
[----:B------:R-:W-:-:S03]  /*4cb0*/  LEA R168, P2, R4, R14, 0x1 ;  /* 0x0000000e04a87211 */ /* 0x000fc600078408ff */
[----:B------:R-:W-:Y:S02]  /*4cc0*/  F2FP.BF16.F32.PACK_AB R215, RZ, R215 ;  /* 0x000000d7ffd7723e */ /* 0x000fe400000010ff */
[----:B------:R-:W-:-:S03]  /*4cd0*/  LEA.HI.X R169, R4, R15, R5, 0x1, P2 ;  /* 0x0000000f04a97211 */ /* 0x000fc600010f0c05 */
[----:B------:R0:W-:Y:S04]  /*4ce0*/  @P1 STG.E.U16 desc[UR44][R222.64+0xb2], R215 ;  /* 0x0000b2d7de001986 */ /* 0x0001e8000c10152c */
[----:B------:R-:W4:Y:S01]  /*4cf0*/  @P4 LDG.E.LTC128B.U16 R224, desc[UR44][R168.64] ;  /* 0x0000002ca8e04981 */ /* 0x000f22000c1e1520 */
[----:B------:R-:W-:Y:S01]  /*4d00*/  MOV R179, UR8 ;  /* 0x0000000800b37c02 */ /* 0x000fe20008000f00 */
[----:B------:R-:W-:Y:S01]  /*4d10*/  USHF.L.U64.HI UR4, UR8, 0x8, UR9 ;  /* 0x0000000808047899 */ /* 0x000fe20008010209 */
[----:B------:R-:W-:Y:S01]  /*4d20*/  IMAD.WIDE.U32 R4, R175, R20, R218 ;  /* 0x00000014af047225 */ /* 0x000fe200078e00da */
[----:B------:R-:W-:Y:S01]  /*4d30*/  ISETP.GT.AND P2, PT, R0, 0x1, P0 ;  /* 0x000000010000780c */ /* 0x000fe20000744270 */
[----:B------:R-:W-:Y:S01]  /*4d40*/  BSSY B1, `(.L_x_122) ;  /* 0x000000f000017945 */ /* 0x000fe20003800000 */
[----:B------:R-:W-:Y:S01]  /*4d50*/  LEA R170, P1, R179, R8, 0x8 ;  /* 0x00000008b3aa7211 */ /* 0x000fe200078240ff */
[----:B------:R-:W-:-:S02]  /*4d60*/  IMAD.IADD R5, R177, 0x1, R5 ;  /* 0x00000001b1057824 */ /* 0x000fc400078e0205 */
[----:B------:R-:W-:-:S04]  /*4d70*/  IMAD.WIDE.U32 R172, R216, UR42, R4 ;  /* 0x0000002ad8ac7c25 */ /* 0x000fc8000f8e0004 */
[----:B------:R-:W-:Y:S01]  /*4d80*/  IMAD.IADD R5, R217, 0x1, R173 ;  /* 0x00000001d9057824 */ /* 0x000fe200078e02ad */
[----:B------:R-:W-:-:S04]  /*4d90*/  LEA R4, P3, R172, R14, 0x1 ;  /* 0x0000000eac047211 */ /* 0x000fc800078608ff */
[----:B------:R-:W-:Y:S01]  /*4da0*/  LEA.HI.X R5, R172, R15, R5, 0x1, P3 ;  /* 0x0000000fac057211 */ /* 0x000fe200018f0c05 */
[----:B----4-:R-:W-:-:S04]  /*4db0*/  IMAD.U32 R171, R224, 0x10000, RZ ;  /* 0x00010000e0ab7824 */ /* 0x010fc800078e00ff */
[----:B------:R-:W-:-:S04]  /*4dc0*/  FMUL R171, R171, R22 ;  /* 0x00000016abab7220 */ /* 0x000fc80000400000 */
[----:B------:R-:W-:-:S05]  /*4dd0*/  FFMA R171, R120, R19, R171 ;  /* 0x0000001378ab7223 */ /* 0x000fca00000000ab */
[----:B------:R-:W-:Y:S02]  /*4de0*/  F2FP.BF16.F32.PACK_AB R120, RZ, R171 ;  /* 0x000000abff78723e */ /* 0x000fe400000010ff */
[----:B------:R-:W-:-:S05]  /*4df0*/  IADD3.X R171, R9, UR4, RZ, P1, !PT ;  /* 0x0000000409ab7c10 */ /* 0x000fca0008ffe4ff */
[----:B------:R0:W-:Y:S01]  /*4e00*/  @P4 STG.E.U16 desc[UR44][R170.64], R120 ;  /* 0x00000078aa004986 */ /* 0x0001e2000c10152c */
[----:B------:R-:W-:Y:S05]  /*4e10*/  @!P2 BRA `(.L_x_123) ;  /* 0x000000000004a947 */ /* 0x000fea0003800000 */
[----:B------:R4:W5:Y:S02]  /*4e20*/  LDG.E.LTC128B.U16 R224, desc[UR44][R4.64+0x2] ;  /* 0x0000022c04e07981 */ /* 0x000964000c1e1520 */
.L_x_123:
[----:B------:R-:W-:Y:S05]  /*4e30*/  BSYNC B1 ;  /* 0x0000000000017941 */ /* 0x000fea0003800000 */
.L_x_122:
[----:B-----5:R-:W-:Y:S01]  /*4e40*/  IMAD.U32 R169, R224, 0x10000, RZ ;  /* 0x00010000e0a97824 */ /* 0x020fe200078e00ff */
[----:B------:R-:W-:Y:S01]  /*4e50*/  ISETP.GT.AND P1, PT, R3, 0x88, PT ;  /* 0x000000880300780c */ /* 0x000fe20003f24270 */
[----:B------:R-:W-:Y:S01]  /*4e60*/  IMAD.WIDE.U32 R174, R175, R20, R6 ;  /* 0x00000014afae7225 */ /* 0x000fe200078e0006 */
[----:B------:R-:W-:Y:S03]  /*4e70*/  BSSY B1, `(.L_x_124) ;  /* 0x0000012000017945 */ /* 0x000fe60003800000 */
[----:B0-----:R-:W-:Y:S01]  /*4e80*/  FMUL R120, R169, R22 ;  /* 0x00000016a9787220 */ /* 0x001fe20000400000 */
[----:B------:R-:W-:Y:S01]  /*4e90*/  ISETP.GT.AND P3, PT, R0, RZ, P1 ;  /* 0x000000ff0000720c */ /* 0x000fe20000f64270 */
[----:B------:R-:W-:Y:S02]  /*4ea0*/  IMAD.IADD R177, R177, 0x1, R175 ;  /* 0x00000001b1b17824 */ /* 0x000fe400078e02af */
[----:B------:R-:W-:Y:S01]  /*4eb0*/  FFMA R120, R121, R19, R120 ;  /* 0x0000001379787223 */ /* 0x000fe20000000078 */
[----:B------:R-:W-:-:S02]  /*4ec0*/  IADD3 R121, P4, R12, R174, RZ ;  /* 0x000000ae0c797210 */ /* 0x000fc40007f9e0ff */
[----:B------:R-:W-:Y:S02]  /*4ed0*/  IADD3 R174, P5, R218, R174, RZ ;  /* 0x000000aedaae7210 */ /* 0x000fe40007fbe0ff */
[----:B------:R-:W-:Y:S01]  /*4ee0*/  F2FP.BF16.F32.PACK_AB R169, RZ, R120 ;  /* 0x00000078ffa9723e */ /* 0x000fe200000010ff */
[----:B------:R-:W-:Y:S01]  /*4ef0*/  IMAD.X R120, R177, 0x1, R11, P4 ;  /* 0x00000001b1787824 */ /* 0x000fe200020e060b */
[----:B------:R-:W-:Y:S01]  /*4f00*/  LEA R168, P4, R121, R14, 0x1 ;  /* 0x0000000e79a87211 */ /* 0x000fe200078808ff */
[----:B------:R-:W-:Y:S01]  /*4f10*/  IMAD.X R175, R219, 0x1, R177, P5 ;  /* 0x00000001dbaf7824 */ /* 0x000fe200028e06b1 */
[----:B------:R-:W-:Y:S02]  /*4f20*/  PRMT R172, R169, 0x7610, R172 ;  /* 0x00007610a9ac7816 */ /* 0x000fe400000000ac */
[----:B------:R-:W-:Y:S01]  /*4f30*/  LEA.HI.X R169, R121, R15, R120, 0x1, P4 ;  /* 0x0000000f79a97211 */ /* 0x000fe200020f0c78 */
[----:B------:R-:W-:Y:S02]  /*4f40*/  IMAD.MOV.U32 R120, RZ, RZ, R170 ;  /* 0x000000ffff787224 */ /* 0x000fe400078e00aa */
[----:B------:R-:W-:-:S05]  /*4f50*/  IMAD.MOV.U32 R121, RZ, RZ, R171 ;  /* 0x000000ffff797224 */ /* 0x000fca00078e00ab */
[----:B------:R0:W-:Y:S01]  /*4f60*/  @P2 STG.E.U16 desc[UR44][R120.64+0x2], R172 ;  /* 0x000002ac78002986 */ /* 0x0001e2000c10152c */
[----:B------:R-:W-:Y:S05]  /*4f70*/  @!P3 BRA `(.L_x_125) ;  /* 0x000000000004b947 */ /* 0x000fea0003800000 */
[----:B------:R0:W5:Y:S02]  /*4f80*/  LDG.E.LTC128B.U16 R224, desc[UR44][R168.64] ;  /* 0x0000002ca8e07981 */ /* 0x000164000c1e1520 */
.L_x_125:
[----:B------:R-:W-:Y:S05]  /*4f90*/  BSYNC B1 ;  /* 0x0000000000017941 */ /* 0x000fea0003800000 */
.L_x_124:
[----:B0----5:R-:W-:Y:S01]  /*4fa0*/  IMAD.U32 R169, R224, 0x10000, RZ ;  /* 0x00010000e0a97824 */ /* 0x021fe200078e00ff */
[----:B------:R-:W-:Y:S01]  /*4fb0*/  IADD3 R172, P2, R170, R225, RZ ;  /* 0x000000e1aaac7210 */ /* 0x000fe20007f5e0ff */
[----:B------:R-:W-:Y:S01]  /*4fc0*/  IMAD.WIDE.U32 R174, R216, UR42, R174 ;  /* 0x0000002ad8ae7c25 */ /* 0x000fe2000f8e00ae */
[----:B------:R-:W-:Y:S03]  /*4fd0*/  BSSY B1, `(.L_x_126) ;  /* 0x000000c000017945 */ /* 0x000fe60003800000 */
[----:B------:R-:W-:Y:S01]  /*4fe0*/  FMUL R169, R169, R22 ;  /* 0x00000016a9a97220 */ /* 0x000fe20000400000 */
[----:B------:R-:W-:Y:S01]  /*4ff0*/  IMAD.X R173, R171, 0x1, R227, P2 ;  /* 0x00000001abad7824 */ /* 0x000fe200010e06e3 */
[----:B------:R-:W-:Y:S02]  /*5000*/  LEA R168, P4, R174, R14, 0x1 ;  /* 0x0000000eaea87211 */ /* 0x000fe400078808ff */
[----:B------:R-:W-:Y:S01]  /*5010*/  FFMA R169, R122, R19, R169 ;  /* 0x000000137aa97223 */ /* 0x000fe200000000a9 */
[----:B------:R-:W-:-:S04]  /*5020*/  IADD3 R122, R217, R175, RZ ;  /* 0x000000afd97a7210 */ /* 0x000fc80007ffe0ff */
[----:B------:R-:W-:Y:S02]  /*5030*/  F2FP.BF16.F32.PACK_AB R175, RZ, R169 ;  /* 0x000000a9ffaf723e */ /* 0x000fe400000010ff */
[----:B------:R-:W-:Y:S02]  /*5040*/  LEA.HI.X R169, R174, R15, R122, 0x1, P4 ;  /* 0x0000000faea97211 */ /* 0x000fe400020f0c7a */
[----:B------:R-:W-:Y:S01]  /*5050*/  ISETP.GT.AND P4, PT, R0, 0x1, P1 ;  /* 0x000000010000780c */ /* 0x000fe20000f84270 */
[----:B------:R0:W-:-:S12]  /*5060*/  @P3 STG.E.U16 desc[UR44][R172.64], R175 ;  /* 0x000000afac003986 */ /* 0x0001d8000c10152c */
[----:B0-----:R-:W-:Y:S05]  /*5070*/  @!P4 BRA `(.L_x_127) ;  /* 0x000000000004c947 */ /* 0x001fea0003800000 */
[----:B------:R0:W5:Y:S02]  /*5080*/  LDG.E.LTC128B.U16 R224, desc[UR44][R168.64+0x2] ;  /* 0x0000022ca8e07981 */ /* 0x000164000c1e1520 */
.L_x_127:
[----:B------:R-:W-:Y:S05]  /*5090*/  BSYNC B1 ;  /* 0x0000000000017941 */ /* 0x000fea0003800000 */
.L_x_126:
[----:B-----5:R-:W-:Y:S01]  /*50a0*/  IMAD.U32 R175, R224, 0x10000, RZ ;  /* 0x00010000e0af7824 */ /* 0x020fe200078e00ff */
[----:B------:R-:W-:Y:S01]  /*50b0*/  ISETP.GT.AND P3, PT, R0, 0x8, P0 ;  /* 0x000000080000780c */ /* 0x000fe20000764270 */
[----:B------:R-:W-:Y:S02]  /*50c0*/  BSSY B1, `(.L_x_128) ;  /* 0x0000009000017945 */ /* 0x000fe40003800000 */
[----:B------:R-:W-:-:S04]  /*50d0*/  FMUL R122, R175, R22 ;  /* 0x00000016af7a7220 */ /* 0x000fc80000400000 */
[----:B------:R-:W-:Y:S01]  /*50e0*/  FFMA R123, R123, R19, R122 ;  /* 0x000000137b7b7223 */ /* 0x000fe2000000007a */
[----:B------:R-:W-:-:S04]  /*50f0*/  IADD3 R122, P2, R225, R170, RZ ;  /* 0x000000aae17a7210 */ /* 0x000fc80007f5e0ff */
[----:B------:R-:W-:Y:S01]  /*5100*/  F2FP.BF16.F32.PACK_AB R174, RZ, R123 ;  /* 0x0000007bffae723e */ /* 0x000fe200000010ff */
[----:B------:R-:W-:-:S05]  /*5110*/  IMAD.X R123, R227, 0x1, R171, P2 ;  /* 0x00000001e37b7824 */ /* 0x000fca00010e06ab */
[----:B------:R0:W-:Y:S01]  /*5120*/  @P4 STG.E.U16 desc[UR44][R122.64+0x2], R174 ;  /* 0x000002ae7a004986 */ /* 0x0001e2000c10152c */
[----:B------:R-:W-:Y:S05]  /*5130*/  @!P3 BRA `(.L_x_129) ;  /* 0x000000000004b947 */ /* 0x000fea0003800000 */
[----:B------:R0:W5:Y:S02]  /*5140*/  LDG.E.LTC128B.U16 R224, desc[UR44][R4.64+0x10] ;  /* 0x0000102c04e07981 */ /* 0x000164000c1e1520 */
.L_x_129:
[----:B------:R-:W-:Y:S05]  /*5150*/  BSYNC B1 ;  /* 0x0000000000017941 */ /* 0x000fea0003800000 */
.L_x_128:
[----:B-----5:R-:W-:Y:S01]  /*5160*/  IMAD.U32 R175, R224, 0x10000, RZ ;  /* 0x00010000e0af7824 */ /* 0x020fe200078e00ff */
        /* <DEDUP_REMOVED lines=8> */
.L_x_131:
[----:B------:R-:W-:Y:S05]  /*51f0*/  BSYNC B1 ;  /* 0x0000000000017941 */ /* 0x000fea0003800000 */
.L_x_130:
[----:B0----5:R-:W-:Y:S01]  /*5200*/  IMAD.U32 R175, R224, 0x10000, RZ ;  /* 0x00010000e0af7824 */ /* 0x021fe200078e00ff */
        /* <DEDUP_REMOVED lines=8> */
.L_x_133:
[----:B------:R-:W-:Y:S05]  /*5290*/  BSYNC B1 ;  /* 0x0000000000017941 */ /* 0x000fea0003800000 */
.L_x_132:
[----:B-----5:R-:W-:Y:S01]  /*52a0*/  IMAD.U32 R125, R224, 0x10000, RZ ;  /* 0x00010000e07d7824 */ /* 0x020fe200078e00ff */
[----:B------:R-:W-:Y:S01]  /*52b0*/  ISETP.GT.AND P2, PT, R0, 0x9, P1 ;  /* 0x000000090000780c */ /* 0x000fe20000f44270 */
[----:B0-----:R-:W-:Y:S01]  /*52c0*/  @P3 IMAD.MOV.U32 R124, RZ, RZ, R172 ;  /* 0x000000ffff7c3224 */ /* 0x001fe200078e00ac */
        /* <DEDUP_REMOVED lines=9> */
.L_x_135:
[----:B------:R-:W-:Y:S05]  /*5360*/  BSYNC B1 ;  /* 0x0000000000017941 */ /* 0x000fea0003800000 */
.L_x_134:
[----:B0----5:R-:W-:Y:S01]  /*5370*/  SHF.L.U32 R125, R224, 0x10, RZ ;  /* 0x00000010e07d7819 */ /* 0x021fe200000006ff */
        /* <DEDUP_REMOVED lines=8> */
.L_x_137:
[----:B------:R-:W-:Y:S05]  /*5400*/  BSYNC B1 ;  /* 0x0000000000017941 */ /* 0x000fea0003800000 */
.L_x_136:
        /* <DEDUP_REMOVED lines=12> */
.L_x_139:
[----:B------:R-:W-:Y:S05]  /*54d0*/  BSYNC B1 ;  /* 0x0000000000017941 */ /* 0x000fea0003800000 */
.L_x_138:
        /* <DEDUP_REMOVED lines=9> */
.L_x_141:
[----:B------:R-:W-:Y:S05]  /*5570*/  BSYNC B1 ;  /* 0x0000000000017941 */ /* 0x000fea0003800000 */
.L_x_140:
        /* <DEDUP_REMOVED lines=12> */
.L_x_143:
[----:B------:R-:W-:Y:S05]  /*5640*/  BSYNC B1 ;  /* 0x0000000000017941 */ /* 0x000fea0003800000 */
.L_x_142:
        /* <DEDUP_REMOVED lines=9> */
.L_x_145:
[----:B------:R-:W-:Y:S05]  /*56e0*/  BSYNC B1 ;  /* 0x0000000000017941 */ /* 0x000fea0003800000 */
.L_x_144:
[----:B-----5:R-:W-:Y:S01]  /*56f0*/  SHF.L.U32 R125, R224, 0x10, RZ ;  /* 0x00000010e07d7819 */ /* 0x020fe200000006ff */
[----:B0-----:R-:W-:Y:S01]  /*5700*/  @P3 IMAD.MOV.U32 R124, RZ, RZ, R170 ;  /* 0x000000ffff7c3224 */ /* 0x001fe200078e00aa */
        /* <DEDUP_REMOVED lines=10> */
.L_x_147:
[----:B------:R-:W-:Y:S05]  /*57b0*/  BSYNC B1 ;  /* 0x0000000000017941 */ /* 0x000fea0003800000 */
.L_x_146:
        /* <DEDUP_REMOVED lines=9> */
.L_x_149:
[----:B------:R-:W-:Y:S05]  /*5850*/  BSYNC B1 ;  /* 0x0000000000017941 */ /* 0x000fea0003800000 */
.L_x_148:
        /* <DEDUP_REMOVED lines=12> */
.L_x_151:
[----:B------:R-:W-:Y:S05]  /*5920*/  BSYNC B1 ;  /* 0x0000000000017941 */ /* 0x000fea0003800000 */
.L_x_150:
        /* <DEDUP_REMOVED lines=9> */
.L_x_153:
[----:B------:R-:W-:Y:S05]  /*59c0*/  BSYNC B1 ;  /* 0x0000000000017941 */ /* 0x000fea0003800000 */
.L_x_152:
[----:B-----5:R-:W-:Y:S01]  /*59d0*/  IMAD.U32 R125, R224, 0x10000, RZ ;  /* 0x00010000e07d7824 */ /* 0x020fe200078e00ff */
[----:B0-----:R-:W-:Y:S01]  /*59e0*/  @P3 MOV R124, R170 ;  /* 0x000000aa007c3202 */ /* 0x001fe20000000f00 */
        /* <DEDUP_REMOVED lines=10> */
.L_x_155:
[----:B------:R-:W-:Y:S05]  /*5a90*/  BSYNC B1 ;  /* 0x0000000000017941 */ /* 0x000fea0003800000 */
.L_x_154:
        /* <DEDUP_REMOVED lines=9> */
.L_x_157:
[----:B------:R-:W-:Y:S05]  /*5b30*/  BSYNC B1 ;  /* 0x0000000000017941 */ /* 0x000fea0003800000 */
.L_x_156:
        /* <DEDUP_REMOVED lines=12> */
.L_x_159:
[----:B------:R-:W-:Y:S05]  /*5c00*/  BSYNC B1 ;  /* 0x0000000000017941 */ /* 0x000fea0003800000 */
.L_x_158:
        /* <DEDUP_REMOVED lines=9> */
.L_x_161:
[----:B------:R-:W-:Y:S05]  /*5ca0*/  BSYNC B1 ;  /* 0x0000000000017941 */ /* 0x000fea0003800000 */
.L_x_160:
[----:B-----5:R-:W-:Y:S01]  /*5cb0*/  IMAD.U32 R125, R224, 0x10000, RZ ;  /* 0x00010000e07d7824 */ /* 0x020fe200078e00ff */
[----:B------:R-:W-:Y:S01]  /*5cc0*/  ISETP.GT.AND P2, PT, R0, 0x29, P0 ;  /* 0x000000290000780c */ /* 0x000fe20000744270 */
[----:B0-----:R-:W-:Y:S01]  /*5cd0*/  @P3 IMAD.MOV.U32 R124, RZ, RZ, R170 ;  /* 0x000000ffff7c3224 */ /* 0x001fe200078e00aa */
        /* <DEDUP_REMOVED lines=9> */
.L_x_163:
[----:B------:R-:W-:Y:S05]  /*5d70*/  BSYNC B1 ;  /* 0x0000000000017941 */ /* 0x000fea0003800000 */
.L_x_162:
        /* <DEDUP_REMOVED lines=9> */
.L_x_165:
[----:B------:R-:W-:Y:S05]  /*5e10*/  BSYNC B1 ;  /* 0x0000000000017941 */ /* 0x000fea0003800000 */
.L_x_164:
        /* <DEDUP_REMOVED lines=12> */
.L_x_167:
[----:B------:R-:W-:Y:S05]  /*5ee0*/  BSYNC B1 ;  /* 0x0000000000017941 */ /* 0x000fea0003800000 */
.L_x_166:
        /* <DEDUP_REMOVED lines=9> */
.L_x_169:
[----:B------:R-:W-:Y:S05]  /*5f80*/  BSYNC B1 ;  /* 0x0000000000017941 */ /* 0x000fea0003800000 */
.L_x_168:
        /* <DEDUP_REMOVED lines=12> */
.L_x_171:
[----:B------:R-:W-:Y:S05]  /*6050*/  BSYNC B1 ;  /* 0x0000000000017941 */ /* 0x000fea0003800000 */
.L_x_170:
        /* <DEDUP_REMOVED lines=9> */
.L_x_173:
[----:B------:R-:W-:Y:S05]  /*60f0*/  BSYNC B1 ;  /* 0x0000000000017941 */ /* 0x000fea0003800000 */
.L_x_172:
        /* <DEDUP_REMOVED lines=12> */
.L_x_175:
[----:B------:R-:W-:Y:S05]  /*61c0*/  BSYNC B1 ;  /* 0x0000000000017941 */ /* 0x000fea0003800000 */
.L_x_174:
        /* <DEDUP_REMOVED lines=9> */
.L_x_177:
[----:B------:R-:W-:Y:S05]  /*6260*/  BSYNC B1 ;  /* 0x0000000000017941 */ /* 0x000fea0003800000 */
.L_x_176:
        /* <DEDUP_REMOVED lines=12> */
.L_x_179:
[----:B------:R-:W-:Y:S05]  /*6330*/  BSYNC B1 ;  /* 0x0000000000017941 */ /* 0x000fea0003800000 */
.L_x_178:
        /* <DEDUP_REMOVED lines=9> */
.L_x_181:
[----:B------:R-:W-:Y:S05]  /*63d0*/  BSYNC B1 ;  /* 0x0000000000017941 */ /* 0x000fea0003800000 */
.L_x_180:
        /* <DEDUP_REMOVED lines=12> */
.L_x_183:
[----:B------:R-:W-:Y:S05]  /*64a0*/  BSYNC B1 ;  /* 0x0000000000017941 */ /* 0x000fea0003800000 */
.L_x_182:
        /* <DEDUP_REMOVED lines=9> */
.L_x_185:
[----:B------:R-:W-:Y:S05]  /*6540*/  BSYNC B1 ;  /* 0x0000000000017941 */ /* 0x000fea0003800000 */
.L_x_184:
        /* <DEDUP_REMOVED lines=12> */
.L_x_187:
[----:B------:R-:W-:Y:S05]  /*6610*/  BSYNC B1 ;  /* 0x0000000000017941 */ /* 0x000fea0003800000 */
.L_x_186:
        /* <DEDUP_REMOVED lines=9> */
.L_x_189:
[----:B------:R-:W-:Y:S05]  /*66b0*/  BSYNC B1 ;  /* 0x0000000000017941 */ /* 0x000fea0003800000 */
.L_x_188:
        /* <DEDUP_REMOVED lines=12> */
.L_x_191:
[----:B------:R-:W-:Y:S05]  /*6780*/  BSYNC B1 ;  /* 0x0000000000017941 */ /* 0x000fea0003800000 */
.L_x_190:
        /* <DEDUP_REMOVED lines=9> */
.L_x_193:
[----:B------:R-:W-:Y:S05]  /*6820*/  BSYNC B1 ;  /* 0x0000000000017941 */ /* 0x000fea0003800000 */
.L_x_192:
        /* <DEDUP_REMOVED lines=12> */
.L_x_195:
[----:B------:R-:W-:Y:S05]  /*68f0*/  BSYNC B1 ;  /* 0x0000000000017941 */ /* 0x000fea0003800000 */
.L_x_194:
        /* <DEDUP_REMOVED lines=9> */
.L_x_197:
[----:B------:R-:W-:Y:S05]  /*6990*/  BSYNC B1 ;  /* 0x0000000000017941 */ /* 0x000fea0003800000 */
.L_x_196:
        /* <DEDUP_REMOVED lines=12> */
.L_x_199:
[----:B------:R-:W-:Y:S05]  /*6a60*/  BSYNC B1 ;  /* 0x0000000000017941 */ /* 0x000fea0003800000 */
.L_x_198:
        /* <DEDUP_REMOVED lines=9> */
.L_x_201:
[----:B------:R-:W-:Y:S05]  /*6b00*/  BSYNC B1 ;  /* 0x0000000000017941 */ /* 0x000fea0003800000 */
.L_x_200:
        /* <DEDUP_REMOVED lines=12> */
.L_x_203:
[----:B------:R-:W-:Y:S05]  /*6bd0*/  BSYNC B1 ;  /* 0x0000000000017941 */ /* 0x000fea0003800000 */
.L_x_202:
        /* <DEDUP_REMOVED lines=9> */
.L_x_205:
[----:B------:R-:W-:Y:S05]  /*6c70*/  BSYNC B1 ;  /* 0x0000000000017941 */ /* 0x000fea0003800000 */
.L_x_204:
        /* <DEDUP_REMOVED lines=12> */
.L_x_207:
[----:B------:R-:W-:Y:S05]  /*6d40*/  BSYNC B1 ;  /* 0x0000000000017941 */ /* 0x000fea0003800000 */
.L_x_206:
        /* <DEDUP_REMOVED lines=9> */
.L_x_209:
[----:B------:R-:W-:Y:S05]  /*6de0*/  BSYNC B1 ;  /* 0x0000000000017941 */ /* 0x000fea0003800000 */
.L_x_208:
        /* <DEDUP_REMOVED lines=9> */
.L_x_211:
[----:B------:R-:W-:Y:S05]  /*6e80*/  BSYNC B1 ;  /* 0x0000000000017941 */ /* 0x000fea0003800000 */
.L_x_210:
[----:B0---45:R-:W-:Y:S01]  /*6e90*/  IMAD.U32 R5, R224, 0x10000, RZ ;  /* 0x00010000e0057824 */ /* 0x031fe200078e00ff */
        /* <DEDUP_REMOVED lines=8> */
.L_x_213:
[----:B------:R-:W-:Y:S05]  /*6f20*/  BSYNC B1 ;  /* 0x0000000000017941 */ /* 0x000fea0003800000 */
.L_x_212:
[----:B-----5:R-:W-:Y:S01]  /*6f30*/  IMAD.U32 R5, R224, 0x10000, RZ ;  /* 0x00010000e0057824 */ /* 0x020fe200078e00ff */
[----:B------:R-:W-:Y:S01]  /*6f40*/  ISETP.GT.AND P1, PT, R0, 0x59, P1 ;  /* 0x000000590000780c */ /* 0x000fe20000f24270 */
[----:B------:R-:W-:Y:S01]  /*6f50*/  BSSY B1, `(.L_x_214) ;  /* 0x0000009000017945 */ /* 0x000fe20003800000 */
[----:B------:R-:W-:Y:S01]  /*6f60*/  IADD3 R131, P0, R23, 0x100, RZ ;  /* 0x0000010017837810 */ /* 0x000fe20007f1e0ff */
[----:B------:R-:W-:-:S04]  /*6f70*/  FMUL R5, R5, R22 ;  /* 0x0000001605057220 */ /* 0x000fc80000400000 */
[----:B------:R-:W-:Y:S01]  /*6f80*/  FFMA R5, R166, R19, R5 ;  /* 0x00000013a6057223 */ /* 0x000fe20000000005 */
[----:B0-----:R-:W-:-:S04]  /*6f90*/  IMAD.X R121, RZ, RZ, UR7, P0 ;  /* 0x00000007ff797e24 */ /* 0x001fc800080e06ff */
[----:B------:R-:W-:-:S05]  /*6fa0*/  F2FP.BF16.F32.PACK_AB R5, RZ, R5 ;  /* 0x00000005ff05723e */ /* 0x000fca00000010ff */
[----:B------:R0:W-:Y:S01]  /*6fb0*/  @P2 STG.E.U16 desc[UR44][R172.64+0xb0], R5 ;  /* 0x0000b005ac002986 */ /* 0x0001e2000c10152c */
[----:B------:R-:W-:Y:S05]  /*6fc0*/  @!P1 BRA `(.L_x_215) ;  /* 0x0000000000049947 */ /* 0x000fea0003800000 */
[----:B------:R0:W5:Y:S02]  /*6fd0*/  LDG.E.LTC128B.U16 R224, desc[UR44][R168.64+0xb2] ;  /* 0x0000b22ca8e07981 */ /* 0x000164000c1e1520 */
.L_x_215:
[----:B------:R-:W-:Y:S05]  /*6fe0*/  BSYNC B1 ;  /* 0x0000000000017941 */ /* 0x000fea0003800000 */
.L_x_214:
        /* <DEDUP_REMOVED lines=13> */
[----:B------:R-:W2:Y:S01]  /*70c0*/  @P4 LDG.E.LTC128B.U16 R224, desc[UR44][R120.64] ;  /* 0x0000002c78e04981 */ /* 0x000ea2000c1e1520 */
[----:B------:R-:W-:Y:S01]  /*70d0*/  MOV R133, UR8 ;  /* 0x0000000800857c02 */ /* 0x000fe20008000f00 */
[----:B------:R-:W-:Y:S01]  /*70e0*/  USHF.L.U64.HI UR4, UR8, 0x9, UR9 ;  /* 0x0000000908047899 */ /* 0x000fe20008010209 */
[----:B------:R-:W-:Y:S01]  /*70f0*/  IMAD.WIDE.U32 R4, R131, R20, R218 ;  /* 0x0000001483047225 */ /* 0x000fe200078e00da */
[----:B------:R-:W-:Y:S01]  /*7100*/  ISETP.GT.AND P2, PT, R0, 0x1, P0 ;  /* 0x000000010000780c */ /* 0x000fe20000744270 */
[----:B------:R-:W-:Y:S02]  /*7110*/  BSSY B1, `(.L_x_216) ;  /* 0x000000f000017945 */ /* 0x000fe40003800000 */
[----:B------:R-:W-:Y:S01]  /*7120*/  IMAD.IADD R5, R129, 0x1, R5 ;  /* 0x0000000181057824 */ /* 0x000fe200078e0205 */
[----:B0-----:R-:W-:Y:S01]  /*7130*/  LEA R122, P1, R133, R8, 0x9 ;  /* 0x00000008857a7211 */ /* 0x001fe200078248ff */
[----:B------:R-:W-:-:S03]  /*7140*/  IMAD.WIDE.U32 R124, R216, UR42, R4 ;  /* 0x0000002ad87c7c25 */ /* 0x000fc6000f8e0004 */
[----:B------:R-:W-:Y:S01]  /*7150*/  IADD3.X R123, R9, UR4, RZ, P1, !PT ;  /* 0x00000004097b7c10 */ /* 0x000fe20008ffe4ff */
[----:B------:R-:W-:Y:S01]  /*7160*/  IMAD.IADD R5, R217, 0x1, R125 ;  /* 0x00000001d9057824 */ /* 0x000fe200078e027d */
[----:B------:R-:W-:-:S04]  /*7170*/  LEA R4, P3, R124, R14, 0x1 ;  /* 0x0000000e7c047211 */ /* 0x000fc800078608ff */
[----:B------:R-:W-:Y:S01]  /*7180*/  LEA.HI.X R5, R124, R15, R5, 0x1, P3 ;  /* 0x0000000f7c057211 */ /* 0x000fe200018f0c05 */
[----:B--2---:R-:W-:-:S04]  /*7190*/  IMAD.U32 R127, R224, 0x10000, RZ ;  /* 0x00010000e07f7824 */ /* 0x004fc800078e00ff */
[----:B------:R-:W-:-:S04]  /*71a0*/  FMUL R127, R127, R22 ;  /* 0x000000167f7f7220 */ /* 0x000fc80000400000 */
[----:B------:R-:W-:-:S05]  /*71b0*/  FFMA R127, R72, R19, R127 ;  /* 0x00000013487f7223 */ /* 0x000fca000000007f */
[----:B------:R-:W-:-:S05]  /*71c0*/  F2FP.BF16.F32.PACK_AB R127, RZ, R127 ;  /* 0x0000007fff7f723e */ /* 0x000fca00000010ff */
[----:B------:R0:W-:Y:S01]  /*71d0*/  @P4 STG.E.U16 desc[UR44][R122.64], R127 ;  /* 0x0000007f7a004986 */ /* 0x0001e2000c10152c */
[----:B------:R-:W-:Y:S05]  /*71e0*/  @!P2 BRA `(.L_x_217) ;  /* 0x000000000004a947 */ /* 0x000fea0003800000 */
[----:B------:R2:W5:Y:S02]  /*71f0*/  LDG.E.LTC128B.U16 R224, desc[UR44][R4.64+0x2] ;  /* 0x0000022c04e07981 */ /* 0x000564000c1e1520 */
.L_x_217:
[----:B------:R-:W-:Y:S05]  /*7200*/  BSYNC B1 ;  /* 0x0000000000017941 */ /* 0x000fea0003800000 */
.L_x_216:
[----:B-----5:R-:W-:Y:S01]  /*7210*/  IMAD.U32 R121, R224, 0x10000, RZ ;  /* 0x00010000e0797824 */ /* 0x020fe200078e00ff */
[----:B------:R-:W-:Y:S01]  /*7220*/  ISETP.GT.AND P1, PT, R3, 0x108, PT ;  /* 0x000001080300780c */ /* 0x000fe20003f24270 */
[----:B0-----:R-:W-:Y:S01]  /*7230*/  IMAD.WIDE.U32 R126, R131, R20, R6 ;  /* 0x00000014837e7225 */ /* 0x001fe200078e0006 */
[----:B------:R-:W-:Y:S03]  /*7240*/  BSSY B1, `(.L_x_218) ;  /* 0x0000012000017945 */ /* 0x000fe60003800000 */
[----:B------:R-:W-:Y:S01]  /*7250*/  FMUL R72, R121, R22 ;  /* 0x0000001679487220 */ /* 0x000fe20000400000 */
        /* <DEDUP_REMOVED lines=16> */
.L_x_219:
[----:B------:R-:W-:Y:S05]  /*7360*/  BSYNC B1 ;  /* 0x0000000000017941 */ /* 0x000fea0003800000 */
.L_x_218:
        /* <DEDUP_REMOVED lines=15> */
.L_x_221:
[----:B------:R-:W-:Y:S05]  /*7460*/  BSYNC B1 ;  /* 0x0000000000017941 */ /* 0x000fea0003800000 */
.L_x_220:
        /* <DEDUP_REMOVED lines=11> */
.L_x_223:
[----:B------:R-:W-:Y:S05]  /*7520*/  BSYNC B1 ;  /* 0x0000000000017941 */ /* 0x000fea0003800000 */
.L_x_222:
        /* <DEDUP_REMOVED lines=9> */
.L_x_225:
[----:B------:R-:W-:Y:S05]  /*75c0*/  BSYNC B1 ;  /* 0x0000000000017941 */ /* 0x000fea0003800000 */
.L_x_224:
        /* <DEDUP_REMOVED lines=9> */
.L_x_227:
[----:B------:R-:W-:Y:S05]  /*7660*/  BSYNC B1 ;  /* 0x0000000000017941 */ /* 0x000fea0003800000 */
.L_x_226:
        /* <DEDUP_REMOVED lines=12> */
.L_x_229:
[----:B------:R-:W-:Y:S05]  /*7730*/  BSYNC B1 ;  /* 0x0000000000017941 */ /* 0x000fea0003800000 */
.L_x_228:
        /* <DEDUP_REMOVED lines=9> */
.L_x_231:
[----:B------:R-:W-:Y:S05]  /*77d0*/  BSYNC B1 ;  /* 0x0000000000017941 */ /* 0x000fea0003800000 */
.L_x_230:
        /* <DEDUP_REMOVED lines=12> */
.L_x_233:
[----:B------:R-:W-:Y:S05]  /*78a0*/  BSYNC B1 ;  /* 0x0000000000017941 */ /* 0x000fea0003800000 */
.L_x_232:
        /* <DEDUP_REMOVED lines=9> */
.L_x_235:
[----:B------:R-:W-:Y:S05]  /*7940*/  BSYNC B1 ;  /* 0x0000000000017941 */ /* 0x000fea0003800000 */
.L_x_234:
        /* <DEDUP_REMOVED lines=12> */
.L_x_237:
[----:B------:R-:W-:Y:S05]  /*7a10*/  BSYNC B1 ;  /* 0x0000000000017941 */ /* 0x000fea0003800000 */
.L_x_236:
        /* <DEDUP_REMOVED lines=9> */
.L_x_239:
[----:B------:R-:W-:Y:S05]  /*7ab0*/  BSYNC B1 ;  /* 0x0000000000017941 */ /* 0x000fea0003800000 */
.L_x_238:
        /* <DEDUP_REMOVED lines=12> */
.L_x_241:
[----:B------:R-:W-:Y:S05]  /*7b80*/  BSYNC B1 ;  /* 0x0000000000017941 */ /* 0x000fea0003800000 */
.L_x_240:
        /* <DEDUP_REMOVED lines=9> */
.L_x_243:
[----:B------:R-:W-:Y:S05]  /*7c20*/  BSYNC B1 ;  /* 0x0000000000017941 */ /* 0x000fea0003800000 */
.L_x_242:
        /* <DEDUP_REMOVED lines=12> */
.L_x_245:
[----:B------:R-:W-:Y:S05]  /*7cf0*/  BSYNC B1 ;  /* 0x0000000000017941 */ /* 0x000fea0003800000 */
.L_x_244:
        /* <DEDUP_REMOVED lines=9> */
.L_x_247:
[----:B------:R-:W-:Y:S05]  /*7d90*/  BSYNC B1 ;  /* 0x0000000000017941 */ /* 0x000fea0003800000 */
.L_x_246:
        /* <DEDUP_REMOVED lines=12> */
.L_x_249:
[----:B------:R-:W-:Y:S05]  /*7e60*/  BSYNC B1 ;  /* 0x0000000000017941 */ /* 0x000fea0003800000 */
.L_x_248:
        /* <DEDUP_REMOVED lines=9> */
.L_x_251:
[----:B------:R-:W-:Y:S05]  /*7f00*/  BSYNC B1 ;  /* 0x0000000000017941 */ /* 0x000fea0003800000 */
.L_x_250:
        /* <DEDUP_REMOVED lines=12> */
.L_x_253:
[----:B------:R-:W-:Y:S05]  /*7fd0*/  BSYNC B1 ;  /* 0x0000000000017941 */ /* 0x000fea0003800000 */
.L_x_252:
        /* <DEDUP_REMOVED lines=9> */
.L_x_255:
[----:B------:R-:W-:Y:S05]  /*8070*/  BSYNC B1 ;  /* 0x0000000000017941 */ /* 0x000fea0003800000 */
.L_x_254:
        /* <DEDUP_REMOVED lines=12> */
.L_x_257:
[----:B------:R-:W-:Y:S05]  /*8140*/  BSYNC B1 ;  /* 0x0000000000017941 */ /* 0x000fea0003800000 */
.L_x_256:
        /* <DEDUP_REMOVED lines=9> */
.L_x_259:
[----:B------:R-:W-:Y:S05]  /*81e0*/  BSYNC B1 ;  /* 0x0000000000017941 */ /* 0x000fea0003800000 */
.L_x_258:
        /* <DEDUP_REMOVED lines=12> */
.L_x_261:
[----:B------:R-:W-:Y:S05]  /*82b0*/  BSYNC B1 ;  /* 0x0000000000017941 */ /* 0x000fea0003800000 */
.L_x_260:
        /* <DEDUP_REMOVED lines=9> */
.L_x_263:
[----:B------:R-:W-:Y:S05]  /*8350*/  BSYNC B1 ;  /* 0x0000000000017941 */ /* 0x000fea0003800000 */
.L_x_262:
        /* <DEDUP_REMOVED lines=12> */
.L_x_265:
[----:B------:R-:W-:Y:S05]  /*8420*/  BSYNC B1 ;  /* 0x0000000000017941 */ /* 0x000fea0003800000 */
.L_x_264:
        /* <DEDUP_REMOVED lines=9> */
.L_x_267:
[----:B------:R-:W-:Y:S05]  /*84c0*/  BSYNC B1 ;  /* 0x0000000000017941 */ /* 0x000fea0003800000 */
.L_x_266:
        /* <DEDUP_REMOVED lines=12> */
.L_x_269:
[----:B------:R-:W-:Y:S05]  /*8590*/  BSYNC B1 ;  /* 0x0000000000017941 */ /* 0x000fea0003800000 */
.L_x_268:
        /* <DEDUP_REMOVED lines=9> */
.L_x_271:
[----:B------:R-:W-:Y:S05]  /*8630*/  BSYNC B1 ;  /* 0x0000000000017941 */ /* 0x000fea0003800000 */
.L_x_270:
        /* <DEDUP_REMOVED lines=12> */
.L_x_273:
[----:B------:R-:W-:Y:S05]  /*8700*/  BSYNC B1 ;  /* 0x0000000000017941 */ /* 0x000fea0003800000 */
.L_x_272:
        /* <DEDUP_REMOVED lines=9> */
.L_x_275:
[----:B------:R-:W-:Y:S05]  /*87a0*/  BSYNC B1 ;  /* 0x0000000000017941 */ /* 0x000fea0003800000 */
.L_x_274:
        /* <DEDUP_REMOVED lines=12> */
.L_x_277:
[----:B------:R-:W-:Y:S05]  /*8870*/  BSYNC B1 ;  /* 0x0000000000017941 */ /* 0x000fea0003800000 */
.L_x_276:
        /* <DEDUP_REMOVED lines=9> */
.L_x_279:
[----:B------:R-:W-:Y:S05]  /*8910*/  BSYNC B1 ;  /* 0x0000000000017941 */ /* 0x000fea0003800000 */
.L_x_278:
        /* <DEDUP_REMOVED lines=12> */
.L_x_281:
[----:B------:R-:W-:Y:S05]  /*89e0*/  BSYNC B1 ;  /* 0x0000000000017941 */ /* 0x000fea0003800000 */
.L_x_280:
        /* <DEDUP_REMOVED lines=9> */
.L_x_283:
[----:B------:R-:W-:Y:S05]  /*8a80*/  BSYNC B1 ;  /* 0x0000000000017941 */ /* 0x000fea0003800000 */
.L_x_282:
        /* <DEDUP_REMOVED lines=12> */
.L_x_285:
[----:B------:R-:W-:Y:S05]  /*8b50*/  BSYNC B1 ;  /* 0x0000000000017941 */ /* 0x000fea0003800000 */
.L_x_284:
        /* <DEDUP_REMOVED lines=9> */
.L_x_287:
[----:B------:R-:W-:Y:S05]  /*8bf0*/  BSYNC B1 ;  /* 0x0000000000017941 */ /* 0x000fea0003800000 */
.L_x_286:
        /* <DEDUP_REMOVED lines=12> */
.L_x_289:
[----:B------:R-:W-:Y:S05]  /*8cc0*/  BSYNC B1 ;  /* 0x0000000000017941 */ /* 0x000fea0003800000 */
.L_x_288:
        /* <DEDUP_REMOVED lines=9> */
.L_x_291:
[----:B------:R-:W-:Y:S05]  /*8d60*/  BSYNC B1 ;  /* 0x0000000000017941 */ /* 0x000fea0003800000 */
.L_x_290:
        /* <DEDUP_REMOVED lines=12> */
.L_x_293:
[----:B------:R-:W-:Y:S05]  /*8e30*/  BSYNC B1 ;  /* 0x0000000000017941 */ /* 0x000fea0003800000 */
.L_x_292:
        /* <DEDUP_REMOVED lines=9> */
.L_x_295:
[----:B------:R-:W-:Y:S05]  /*8ed0*/  BSYNC B1 ;  /* 0x0000000000017941 */ /* 0x000fea0003800000 */
.L_x_294:
        /* <DEDUP_REMOVED lines=12> */
.L_x_297:
[----:B------:R-:W-:Y:S05]  /*8fa0*/  BSYNC B1 ;  /* 0x0000000000017941 */ /* 0x000fea0003800000 */
.L_x_296:
        /* <DEDUP_REMOVED lines=9> */
.L_x_299:
[----:B------:R-:W-:Y:S05]  /*9040*/  BSYNC B1 ;  /* 0x0000000000017941 */ /* 0x000fea0003800000 */
.L_x_298:
        /* <DEDUP_REMOVED lines=12> */
.L_x_301:
[----:B------:R-:W-:Y:S05]  /*9110*/  BSYNC B1 ;  /* 0x0000000000017941 */ /* 0x000fea0003800000 */
.L_x_300:
        /* <DEDUP_REMOVED lines=9> */
.L_x_303:
[----:B------:R-:W-:Y:S05]  /*91b0*/  BSYNC B1 ;  /* 0x0000000000017941 */ /* 0x000fea0003800000 */
.L_x_302:
        /* <DEDUP_REMOVED lines=9> */
.L_x_305:
[----:B------:R-:W-:Y:S05]  /*9250*/  BSYNC B1 ;  /* 0x0000000000017941 */ /* 0x000fea0003800000 */
.L_x_304:
[----:B0-2--5:R-:W-:Y:S01]  /*9260*/  IMAD.U32 R5, R224, 0x10000, RZ ;  /* 0x00010000e0057824 */ /* 0x025fe200078e00ff */
        /* <DEDUP_REMOVED lines=8> */
.L_x_307:
[----:B------:R-:W-:Y:S05]  /*92f0*/  BSYNC B1 ;  /* 0x0000000000017941 */ /* 0x000fea0003800000 */
.L_x_306:
[----:B-----5:R-:W-:Y:S01]  /*9300*/  IMAD.U32 R5, R224, 0x10000, RZ ;  /* 0x00010000e0057824 */ /* 0x020fe200078e00ff */
[----:B------:R-:W-:Y:S01]  /*9310*/  ISETP.GT.AND P1, PT, R0, 0x59, P1 ;  /* 0x000000590000780c */ /* 0x000fe20000f24270 */
[----:B------:R-:W-:Y:S01]  /*9320*/  BSSY B1, `(.L_x_308) ;  /* 0x0000009000017945 */ /* 0x000fe20003800000 */
[----:B------:R-:W-:Y:S01]  /*9330*/  IADD3 R79, P0, R23, 0x180, RZ ;  /* 0x00000180174f7810 */ /* 0x000fe20007f1e0ff */
[----:B------:R-:W-:-:S04]  /*9340*/  FMUL R5, R5, R22 ;  /* 0x0000001605057220 */ /* 0x000fc80000400000 */
[----:B------:R-:W-:Y:S01]  /*9350*/  FFMA R5, R118, R19, R5 ;  /* 0x0000001376057223 */ /* 0x000fe20000000005 */
[----:B------:R-:W-:-:S04]  /*9360*/  IMAD.X R23, RZ, RZ, UR7, P0 ;  /* 0x00000007ff177e24 */ /* 0x000fc800080e06ff */
[----:B------:R-:W-:-:S05]  /*9370*/  F2FP.BF16.F32.PACK_AB R5, RZ, R5 ;  /* 0x00000005ff05723e */ /* 0x000fca00000010ff */
[----:B------:R0:W-:Y:S01]  /*9380*/  @P2 STG.E.U16 desc[UR44][R124.64+0xb0], R5 ;  /* 0x0000b0057c002986 */ /* 0x0001e2000c10152c */
[----:B------:R-:W-:Y:S05]  /*9390*/  @!P1 BRA `(.L_x_309) ;  /* 0x0000000000049947 */ /* 0x000fea0003800000 */
[----:B------:R0:W5:Y:S02]  /*93a0*/  LDG.E.LTC128B.U16 R224, desc[UR44][R120.64+0xb2] ;  /* 0x0000b22c78e07981 */ /* 0x000164000c1e1520 */
.L_x_309:
[----:B------:R-:W-:Y:S05]  /*93b0*/  BSYNC B1 ;  /* 0x0000000000017941 */ /* 0x000fea0003800000 */
.L_x_308:
        /* <DEDUP_REMOVED lines=13> */
[----:B------:R1:W2:Y:S01]  /*9490*/  @P4 LDG.E.LTC128B.U16 R224, desc[UR44][R72.64] ;  /* 0x0000002c48e04981 */ /* 0x0002a2000c1e1520 */
[----:B------:R-:W-:Y:S01]  /*94a0*/  IMAD.WIDE.U32 R4, R79, R20, R218 ;  /* 0x000000144f047225 */ /* 0x000fe200078e00da */
[----:B------:R-:W-:Y:S01]  /*94b0*/  MOV R81, UR8 ;  /* 0x0000000800517c02 */ /* 0x000fe20008000f00 */
[----:B------:R-:W-:Y:S01]  /*94c0*/  UIMAD UR4, UR9, 0x300, URZ ;  /* 0x00000300090478a4 */ /* 0x000fe2000f8e023f */
[----:B------:R-:W-:Y:S01]  /*94d0*/  ISETP.GT.AND P3, PT, R0, 0x1, P0 ;  /* 0x000000010000780c */ /* 0x000fe20000764270 */
[----:B------:R-:W-:Y:S01]  /*94e0*/  IMAD.IADD R5, R23, 0x1, R5 ;  /* 0x0000000117057824 */ /* 0x000fe200078e0205 */
[----:B------:R-:W-:Y:S01]  /*94f0*/  BSSY B1, `(.L_x_310) ;  /* 0x0000011000017945 */ /* 0x000fe20003800000 */
[----:B------:R-:W-:-:S04]  /*9500*/  IMAD.WIDE.U32 R76, R216, UR42, R4 ;  /* 0x0000002ad84c7c25 */ /* 0x000fc8000f8e0004 */
[----:B------:R-:W-:Y:S01]  /*9510*/  IMAD.MOV.U32 R4, RZ, RZ, R8 ;  /* 0x000000ffff047224 */ /* 0x000fe200078e0008 */
[----:B------:R-:W-:Y:S01]  /*9520*/  LEA R8, P1, R76, R14, 0x1 ;  /* 0x0000000e4c087211 */ /* 0x000fe200078208ff */
[----:B------:R-:W-:Y:S02]  /*9530*/  IMAD.MOV.U32 R5, RZ, RZ, R9 ;  /* 0x000000ffff057224 */ /* 0x000fe400078e0009 */
[----:B------:R-:W-:Y:S02]  /*9540*/  IMAD.IADD R9, R217, 0x1, R77 ;  /* 0x00000001d9097824 */ /* 0x000fe400078e024d */
[----:B------:R-:W-:-:S03]  /*9550*/  IMAD.WIDE.U32 R4, R81, 0x300, R4 ;  /* 0x0000030051047825 */ /* 0x000fc600078e0004 */
[----:B------:R-:W-:Y:S01]  /*9560*/  LEA.HI.X R9, R76, R15, R9, 0x1, P1 ;  /* 0x0000000f4c097211 */ /* 0x000fe200008f0c09 */
[----:B-1----:R-:W-:Y:S02]  /*9570*/  VIADD R73, R5, UR4 ;  /* 0x0000000405497c36 */ /* 0x002fe40008000000 */
[----:B------:R-:W-:Y:S02]  /*9580*/  @P4 IMAD.MOV.U32 R72, RZ, RZ, R4 ;  /* 0x000000ffff484224 */ /* 0x000fe400078e0004 */
[----:B--2---:R-:W-:-:S04]  /*9590*/  IMAD.U32 R21, R224, 0x10000, RZ ;  /* 0x00010000e0157824 */ /* 0x004fc800078e00ff */
[----:B------:R-:W-:-:S04]  /*95a0*/  FMUL R21, R21, R22 ;  /* 0x0000001615157220 */ /* 0x000fc80000400000 */
[----:B------:R-:W-:-:S05]  /*95b0*/  FFMA R21, R24, R19, R21 ;  /* 0x0000001318157223 */ /* 0x000fca0000000015 */
[----:B------:R-:W-:-:S05]  /*95c0*/  F2FP.BF16.F32.PACK_AB R21, RZ, R21 ;  /* 0x00000015ff15723e */ /* 0x000fca00000010ff */
[----:B------:R0:W-:Y:S01]  /*95d0*/  @P4 STG.E.U16 desc[UR44][R72.64], R21 ;  /* 0x0000001548004986 */ /* 0x0001e2000c10152c */
[----:B------:R-:W-:Y:S05]  /*95e0*/  @!P3 BRA `(.L_x_311) ;  /* 0x000000000004b947 */ /* 0x000fea0003800000 */
[----:B------:R1:W5:Y:S02]  /*95f0*/  LDG.E.LTC128B.U16 R224, desc[UR44][R8.64+0x2] ;  /* 0x0000022c08e07981 */ /* 0x000364000c1e1520 */
.L_x_311:
[----:B------:R-:W-:Y:S05]  /*9600*/  BSYNC B1 ;  /* 0x0000000000017941 */ /* 0x000fea0003800000 */
.L_x_310:
[----:B------:R-:W-:Y:S01]  /*9610*/  IMAD.WIDE.U32 R6, R79, R20, R6 ;  /* 0x000000144f067225 */ /* 0x000fe200078e0006 */
[----:B------:R-:W-:Y:S01]  /*9620*/  ISETP.GT.AND P1, PT, R3, 0x188, PT ;  /* 0x000001880300780c */ /* 0x000fe20003f24270 */
[----:B------:R-:W-:Y:S02]  /*9630*/  BSSY B1, `(.L_x_312) ;  /* 0x0000012000017945 */ /* 0x000fe40003800000 */
[----:B-----5:R-:W-:Y:S01]  /*9640*/  IMAD.U32 R13, R224, 0x10000, RZ ;  /* 0x00010000e00d7824 */ /* 0x020fe200078e00ff */
[----:B------:R-:W-:Y:S01]  /*9650*/  IADD3 R12, P4, R12, R6, RZ ;  /* 0x000000060c0c7210 */ /* 0x000fe20007f9e0ff */
[----:B------:R-:W-:Y:S01]  /*9660*/  IMAD.IADD R23, R23, 0x1, R7 ;  /* 0x0000000117177824 */ /* 0x000fe200078e0207 */
[----:B------:R-:W-:Y:S01]  /*9670*/  ISETP.GT.AND P2, PT, R0, RZ, P1 ;  /* 0x000000ff0000720c */ /* 0x000fe20000f44270 */
[----:B------:R-:W-:Y:S01]  /*9680*/  FMUL R10, R13, R22 ;  /* 0x000000160d0a7220 */ /* 0x000fe20000400000 */
[----:B------:R-:W-:Y:S02]  /*9690*/  @P3 IMAD.MOV.U32 R13, RZ, RZ, R73 ;  /* 0x000000ffff0d3224 */ /* 0x000fe400078e0049 */
[----:B------:R-:W-:-:S02]  /*96a0*/  IMAD.X R3, R23, 0x1, R11, P4 ;  /* 0x0000000117037824 */ /* 0x000fc400020e060b */
[----:B------:R-:W-:Y:S01]  /*96b0*/  FFMA R25, R25, R19, R10 ;  /* 0x0000001319197223 */ /* 0x000fe2000000000a */
[----:B------:R-:W-:Y:S02]  /*96c0*/  IADD3 R10, P5, R218, R6, RZ ;  /* 0x00000006da0a7210 */ /* 0x000fe40007fbe0ff */
[C---:B------:R-:W-:Y:S02]  /*96d0*/  LEA R6, P4, R12.reuse, R14, 0x1 ;  /* 0x0000000e0c067211 */ /* 0x040fe400078808ff */
[----:B------:R-:W-:Y:S02]  /*96e0*/  F2FP.BF16.F32.PACK_AB R25, RZ, R25 ;  /* 0x00000019ff19723e */ /* 0x000fe400000010ff */
[----:B------:R-:W-:Y:S01]  /*96f0*/  LEA.HI.X R7, R12, R15, R3, 0x1, P4 ;  /* 0x0000000f0c077211 */ /* 0x000fe200020f0c03 */
[----:B------:R-:W-:Y:S01]  /*9700*/  @P3 IMAD.MOV.U32 R12, RZ, RZ, R4 ;  /* 0x000000ffff0c3224 */ /* 0x000fe200078e0004 */
[----:B------:R-:W-:-:S04]  /*9710*/  IADD3.X R11, R219, R23, RZ, P5, !PT ;  /* 0x00000017db0b7210 */ /* 0x000fc80002ffe4ff */
[----:B------:R2:W-:Y:S01]  /*9720*/  @P3 STG.E.U16 desc[UR44][R12.64+0x2], R25 ;  /* 0x000002190c003986 */ /* 0x0005e2000c10152c */
[----:B------:R-:W-:Y:S05]  /*9730*/  @!P2 BRA `(.L_x_313) ;  /* 0x000000000004a947 */ /* 0x000fea0003800000 */
[----:B------:R0:W5:Y:S02]  /*9740*/  LDG.E.LTC128B.U16 R224, desc[UR44][R6.64] ;  /* 0x0000002c06e07981 */ /* 0x000164000c1e1520 */
.L_x_313:
[----:B------:R-:W-:Y:S05]  /*9750*/  BSYNC B1 ;  /* 0x0000000000017941 */ /* 0x000fea0003800000 */
.L_x_312:
[----:B-----5:R-:W-:Y:S01]  /*9760*/  IMAD.U32 R3, R224, 0x10000, RZ ;  /* 0x00010000e0037824 */ /* 0x020fe200078e00ff */
[----:B0-----:R-:W-:Y:S01]  /*9770*/  IADD3 R6, P3, R225, R4, RZ ;  /* 0x00000004e1067210 */ /* 0x001fe20007f7e0ff */
[----:B------:R-:W-:Y:S01]  /*9780*/  IMAD.WIDE.U32 R10, R216, UR42, R10 ;  /* 0x0000002ad80a7c25 */ /* 0x000fe2000f8e000a */
[----:B------:R-:W-:Y:S03]  /*9790*/  BSSY B1, `(.L_x_314) ;  /* 0x000000c000017945 */ /* 0x000fe60003800000 */
[----:B------:R-:W-:Y:S01]  /*97a0*/  FMUL R3, R3, R22 ;  /* 0x0000001603037220 */ /* 0x000fe20000400000 */
[----:B------:R-:W-:Y:S01]  /*97b0*/  IMAD.X R7, R73, 0x1, R227, P3 ;  /* 0x0000000149077824 */ /* 0x000fe200018e06e3 */
[----:B------:R-:W-:Y:S02]  /*97c0*/  LEA R14, P4, R10, R14, 0x1 ;  /* 0x0000000e0a0e7211 */ /* 0x000fe400078808ff */
[----:B------:R-:W-:Y:S01]  /*97d0*/  FFMA R3, R26, R19, R3 ;  /* 0x000000131a037223 */ /* 0x000fe20000000003 */
[----:B------:R-:W-:-:S04]  /*97e0*/  IMAD.IADD R217, R217, 0x1, R11 ;  /* 0x00000001d9d97824 */ /* 0x000fc800078e020b */
[----:B------:R-:W-:Y:S02]  /*97f0*/  F2FP.BF16.F32.PACK_AB R3, RZ, R3 ;  /* 0x00000003ff03723e */ /* 0x000fe400000010ff */
[----:B------:R-:W-:Y:S02]  /*9800*/  LEA.HI.X R15, R10, R15, R217, 0x1, P4 ;  /* 0x0000000f0a0f7211 */ /* 0x000fe400020f0cd9 */
[----:B------:R-:W-:Y:S01]  /*9810*/  ISETP.GT.AND P4, PT, R0, 0x1, P1 ;  /* 0x000000010000780c */ /* 0x000fe20000f84270 */
[----:B------:R0:W-:-:S12]  /*9820*/  @P2 STG.E.U16 desc[UR44][R6.64], R3 ;  /* 0x0000000306002986 */ /* 0x0001d8000c10152c */
[----:B0-----:R-:W-:Y:S05]  /*9830*/  @!P4 BRA `(.L_x_315) ;  /* 0x000000000004c947 */ /* 0x001fea0003800000 */
[----:B------:R0:W5:Y:S02]  /*9840*/  LDG.E.LTC128B.U16 R224, desc[UR44][R14.64+0x2] ;  /* 0x0000022c0ee07981 */ /* 0x000164000c1e1520 */
.L_x_315:
[----:B------:R-:W-:Y:S05]  /*9850*/  BSYNC B1 ;  /* 0x0000000000017941 */ /* 0x000fea0003800000 */
.L_x_314:
        /* <DEDUP_REMOVED lines=9> */
.L_x_317:
[----:B------:R-:W-:Y:S05]  /*98f0*/  BSYNC B1 ;  /* 0x0000000000017941 */ /* 0x000fea0003800000 */
.L_x_316:
[----:B-----5:R-:W-:Y:S01]  /*9900*/  IMAD.U32 R3, R224, 0x10000, RZ ;  /* 0x00010000e0037824 */ /* 0x020fe200078e00ff */
[----:B------:R-:W-:Y:S01]  /*9910*/  @P2 MOV R11, R73 ;  /* 0x00000049000b2202 */ /* 0x000fe20000000f00 */
[----:B0-----:R-:W-:Y:S01]  /*9920*/  @P2 IMAD.MOV.U32 R10, RZ, RZ, R4 ;  /* 0x000000ffff0a2224 */ /* 0x001fe200078e0004 */
[----:B------:R-:W-:Y:S01]  /*9930*/  ISETP.GT.AND P3, PT, R0, 0x9, P0 ;  /* 0x000000090000780c */ /* 0x000fe20000764270 */
[----:B------:R-:W-:Y:S01]  /*9940*/  FMUL R3, R3, R22 ;  /* 0x0000001603037220 */ /* 0x000fe20000400000 */
[----:B------:R-:W-:Y:S03]  /*9950*/  BSSY B1, `(.L_x_318) ;  /* 0x0000006000017945 */ /* 0x000fe60003800000 */
[----:B------:R-:W-:-:S05]  /*9960*/  FFMA R3, R28, R19, R3 ;  /* 0x000000131c037223 */ /* 0x000fca0000000003 */
[----:B------:R-:W-:-:S05]  /*9970*/  F2FP.BF16.F32.PACK_AB R3, RZ, R3 ;  /* 0x00000003ff03723e */ /* 0x000fca00000010ff */
[----:B------:R0:W-:Y:S01]  /*9980*/  @P2 STG.E.U16 desc[UR44][R10.64+0x10], R3 ;  /* 0x000010030a002986 */ /* 0x0001e2000c10152c */
[----:B------:R-:W-:Y:S05]  /*9990*/  @!P3 BRA `(.L_x_319) ;  /* 0x000000000004b947 */ /* 0x000fea0003800000 */
[----:B------:R0:W5:Y:S02]  /*99a0*/  LDG.E.LTC128B.U16 R224, desc[UR44][R8.64+0x12] ;  /* 0x0000122c08e07981 */ /* 0x000164000c1e1520 */
.L_x_319:
[----:B------:R-:W-:Y:S05]  /*99b0*/  BSYNC B1 ;  /* 0x0000000000017941 */ /* 0x000fea0003800000 */
.L_x_318:
[----:B0----5:R-:W-:Y:S01]  /*99c0*/  IMAD.U32 R3, R224, 0x10000, RZ ;  /* 0x00010000e0037824 */ /* 0x021fe200078e00ff */
[----:B------:R-:W-:Y:S01]  /*99d0*/  ISETP.GT.AND P2, PT, R0, 0x8, P1 ;  /* 0x000000080000780c */ /* 0x000fe20000f44270 */
[----:B------:R-:W-:Y:S01]  /*99e0*/  @P3 IMAD.MOV.U32 R11, RZ, RZ, R73 ;  /* 0x000000ffff0b3224 */ /* 0x000fe200078e0049 */
        /* <DEDUP_REMOVED lines=9> */
.L_x_321:
[----:B------:R-:W-:Y:S05]  /*9a80*/  BSYNC B1 ;  /* 0x0000000000017941 */ /* 0x000fea0003800000 */
.L_x_320:
        /* <DEDUP_REMOVED lines=9> */
.L_x_323:
[----:B------:R-:W-:Y:S05]  /*9b20*/  BSYNC B1 ;  /* 0x0000000000017941 */ /* 0x000fea0003800000 */
.L_x_322:
        /* <DEDUP_REMOVED lines=9> */
.L_x_325:
[----:B------:R-:W-:Y:S05]  /*9bc0*/  BSYNC B1 ;  /* 0x0000000000017941 */ /* 0x000fea0003800000 */
.L_x_324:
[----:B-----5:R-:W-:Y:S01]  /*9bd0*/  IMAD.U32 R3, R224, 0x10000, RZ ;  /* 0x00010000e0037824 */ /* 0x020fe200078e00ff */
[----:B------:R-:W-:Y:S01]  /*9be0*/  ISETP.GT.AND P3, PT, R0, 0x11, P0 ;  /* 0x000000110000780c */ /* 0x000fe20000764270 */
[----:B0-----:R-:W-:Y:S01]  /*9bf0*/  @P2 IMAD.MOV.U32 R10, RZ, RZ, R4 ;  /* 0x000000ffff0a2224 */ /* 0x001fe200078e0004 */
[----:B------:R-:W-:Y:S01]  /*9c00*/  BSSY B1, `(.L_x_326) ;  /* 0x0000008000017945 */ /* 0x000fe20003800000 */
[----:B------:R-:W-:Y:S01]  /*9c10*/  FMUL R3, R3, R22 ;  /* 0x0000001603037220 */ /* 0x000fe20000400000 */
[----:B------:R-:W-:-:S03]  /*9c20*/  @P2 IMAD.MOV.U32 R11, RZ, RZ, R73 ;  /* 0x000000ffff0b2224 */ /* 0x000fc600078e0049 */
[----:B------:R-:W-:-:S05]  /*9c30*/  FFMA R3, R32, R19, R3 ;  /* 0x0000001320037223 */ /* 0x000fca0000000003 */
[----:B------:R-:W-:-:S05]  /*9c40*/  F2FP.BF16.F32.PACK_AB R3, RZ, R3 ;  /* 0x00000003ff03723e */ /* 0x000fca00000010ff */
[----:B------:R0:W-:Y:S01]  /*9c50*/  @P2 STG.E.U16 desc[UR44][R10.64+0x20], R3 ;  /* 0x000020030a002986 */ /* 0x0001e2000c10152c */
[----:B------:R-:W-:Y:S05]  /*9c60*/  @!P3 BRA `(.L_x_327) ;  /* 0x000000000004b947 */ /* 0x000fea0003800000 */
[----:B------:R0:W5:Y:S02]  /*9c70*/  LDG.E.LTC128B.U16 R224, desc[UR44][R8.64+0x22] ;  /* 0x0000222c08e07981 */ /* 0x000164000c1e1520 */
.L_x_327:
[----:B------:R-:W-:Y:S05]  /*9c80*/  BSYNC B1 ;  /* 0x0000000000017941 */ /* 0x000fea0003800000 */
.L_x_326:
[----:B0----5:R-:W-:Y:S01]  /*9c90*/  SHF.L.U32 R3, R224, 0x10, RZ ;  /* 0x00000010e0037819 */ /* 0x021fe200000006ff */
[----:B------:R-:W-:Y:S01]  /*9ca0*/  @P3 IMAD.MOV.U32 R11, RZ, RZ, R73 ;  /* 0x000000ffff0b3224 */ /* 0x000fe200078e0049 */
        /* <DEDUP_REMOVED lines=10> */
.L_x_329:
[----:B------:R-:W-:Y:S05]  /*9d50*/  BSYNC B1 ;  /* 0x0000000000017941 */ /* 0x000fea0003800000 */
.L_x_328:
        /* <DEDUP_REMOVED lines=9> */
.L_x_331:
[----:B------:R-:W-:Y:S05]  /*9df0*/  BSYNC B1 ;  /* 0x0000000000017941 */ /* 0x000fea0003800000 */
.L_x_330:
        /* <DEDUP_REMOVED lines=9> */
.L_x_333:
[----:B------:R-:W-:Y:S05]  /*9e90*/  BSYNC B1 ;  /* 0x0000000000017941 */ /* 0x000fea0003800000 */
.L_x_332:
        /* <DEDUP_REMOVED lines=11> */
.L_x_335:
[----:B------:R-:W-:Y:S05]  /*9f50*/  BSYNC B1 ;  /* 0x0000000000017941 */ /* 0x000fea0003800000 */
.L_x_334:
[----:B0----5:R-:W-:Y:S01]  /*9f60*/  IMAD.U32 R3, R224, 0x10000, RZ ;  /* 0x00010000e0037824 */ /* 0x021fe200078e00ff */
[----:B------:R-:W-:Y:S01]  /*9f70*/  ISETP.GT.AND P2, PT, R0, 0x18, P1 ;  /* 0x000000180000780c */ /* 0x000fe20000f44270 */
[----:B------:R-:W-:Y:S01]  /*9f80*/  @P3 IMAD.MOV.U32 R11, RZ, RZ, R73 ;  /* 0x000000ffff0b3224 */ /* 0x000fe200078e0049 */
        /* <DEDUP_REMOVED lines=9> */
.L_x_337:
[----:B------:R-:W-:Y:S05]  /*a020*/  BSYNC B1 ;  /* 0x0000000000017941 */ /* 0x000fea0003800000 */
.L_x_336:
        /* <DEDUP_REMOVED lines=9> */
.L_x_339:
[----:B------:R-:W-:Y:S05]  /*a0c0*/  BSYNC B1 ;  /* 0x0000000000017941 */ /* 0x000fea0003800000 */
.L_x_338:
        /* <DEDUP_REMOVED lines=9> */
.L_x_341:
[----:B------:R-:W-:Y:S05]  /*a160*/  BSYNC B1 ;  /* 0x0000000000017941 */ /* 0x000fea0003800000 */
.L_x_340:
        /* <DEDUP_REMOVED lines=11> */
.L_x_343:
[----:B------:R-:W-:Y:S05]  /*a220*/  BSYNC B1 ;  /* 0x0000000000017941 */ /* 0x000fea0003800000 */
.L_x_342:
[----:B0----5:R-:W-:Y:S01]  /*a230*/  IMAD.U32 R3, R224, 0x10000, RZ ;  /* 0x00010000e0037824 */ /* 0x021fe200078e00ff */
[----:B------:R-:W-:Y:S01]  /*a240*/  @P3 MOV R11, R73 ;  /* 0x00000049000b3202 */ /* 0x000fe20000000f00 */
        /* <DEDUP_REMOVED lines=10> */
.L_x_345:
[----:B------:R-:W-:Y:S05]  /*a2f0*/  BSYNC B1 ;  /* 0x0000000000017941 */ /* 0x000fea0003800000 */
.L_x_344:
        /* <DEDUP_REMOVED lines=9> */
.L_x_347:
[----:B------:R-:W-:Y:S05]  /*a390*/  BSYNC B1 ;  /* 0x0000000000017941 */ /* 0x000fea0003800000 */
.L_x_346:
        /* <DEDUP_REMOVED lines=9> */
.L_x_349:
[----:B------:R-:W-:Y:S05]  /*a430*/  BSYNC B1 ;  /* 0x0000000000017941 */ /* 0x000fea0003800000 */
.L_x_348:
        /* <DEDUP_REMOVED lines=11> */
.L_x_351:
[----:B------:R-:W-:Y:S05]  /*a4f0*/  BSYNC B1 ;  /* 0x0000000000017941 */ /* 0x000fea0003800000 */
.L_x_350:
        /* <DEDUP_REMOVED lines=12> */
.L_x_353:
[----:B------:R-:W-:Y:S05]  /*a5c0*/  BSYNC B1 ;  /* 0x0000000000017941 */ /* 0x000fea0003800000 */
.L_x_352:
        /* <DEDUP_REMOVED lines=9> */
.L_x_355:
[----:B------:R-:W-:Y:S05]  /*a660*/  BSYNC B1 ;  /* 0x0000000000017941 */ /* 0x000fea0003800000 */
.L_x_354:
        /* <DEDUP_REMOVED lines=9> */
.L_x_357:
[----:B------:R-:W-:Y:S05]  /*a700*/  BSYNC B1 ;  /* 0x0000000000017941 */ /* 0x000fea0003800000 */
.L_x_356:
        /* <DEDUP_REMOVED lines=11> */
.L_x_359:
[----:B------:R-:W-:Y:S05]  /*a7c0*/  BSYNC B1 ;  /* 0x0000000000017941 */ /* 0x000fea0003800000 */
.L_x_358:
        /* <DEDUP_REMOVED lines=12> */
.L_x_361:
[----:B------:R-:W-:Y:S05]  /*a890*/  BSYNC B1 ;  /* 0x0000000000017941 */ /* 0x000fea0003800000 */
.L_x_360:
        /* <DEDUP_REMOVED lines=9> */
.L_x_363:
[----:B------:R-:W-:Y:S05]  /*a930*/  BSYNC B1 ;  /* 0x0000000000017941 */ /* 0x000fea0003800000 */
.L_x_362:
        /* <DEDUP_REMOVED lines=9> */
.L_x_365:
[----:B------:R-:W-:Y:S05]  /*a9d0*/  BSYNC B1 ;  /* 0x0000000000017941 */ /* 0x000fea0003800000 */
.L_x_364:
        /* <DEDUP_REMOVED lines=11> */
.L_x_367:
[----:B------:R-:W-:Y:S05]  /*aa90*/  BSYNC B1 ;  /* 0x0000000000017941 */ /* 0x000fea0003800000 */
.L_x_366:
        /* <DEDUP_REMOVED lines=12> */
.L_x_369:
[----:B------:R-:W-:Y:S05]  /*ab60*/  BSYNC B1 ;  /* 0x0000000000017941 */ /* 0x000fea0003800000 */
.L_x_368:
        /* <DEDUP_REMOVED lines=9> */
.L_x_371:
[----:B------:R-:W-:Y:S05]  /*ac00*/  BSYNC B1 ;  /* 0x0000000000017941 */ /* 0x000fea0003800000 */
.L_x_370:
        /* <DEDUP_REMOVED lines=9> */
.L_x_373:
[----:B------:R-:W-:Y:S05]  /*aca0*/  BSYNC B1 ;  /* 0x0000000000017941 */ /* 0x000fea0003800000 */
.L_x_372:
[----:B-----5:R-:W-:Y:S01]  /*acb0*/  SHF.L.U32 R3, R224, 0x10, RZ ;  /* 0x00000010e0037819 */ /* 0x020fe200000006ff */
[----:B0-----:R-:W-:Y:S01]  /*acc0*/  @P2 IMAD.MOV.U32 R10, RZ, RZ, R4 ;  /* 0x000000ffff0a2224 */ /* 0x001fe200078e0004 */
[----:B------:R-:W-:Y:S01]  /*acd0*/  ISETP.GT.AND P3, PT, R0, 0x41, P0 ;  /* 0x000000410000780c */ /* 0x000fe20000764270 */
[----:B------:R-:W-:Y:S01]  /*ace0*/  @P2 IMAD.MOV.U32 R11, RZ, RZ, R73 ;  /* 0x000000ffff0b2224 */ /* 0x000fe200078e0049 */
[----:B------:R-:W-:Y:S01]  /*acf0*/  BSSY B1, `(.L_x_374) ;  /* 0x0000007000017945 */ /* 0x000fe20003800000 */
[----:B------:R-:W-:-:S04]  /*ad00*/  FMUL R3, R3, R22 ;  /* 0x0000001603037220 */ /* 0x000fc80000400000 */
[----:B------:R-:W-:-:S05]  /*ad10*/  FFMA R3, R56, R19, R3 ;  /* 0x0000001338037223 */ /* 0x000fca0000000003 */
[----:B------:R-:W-:-:S05]  /*ad20*/  F2FP.BF16.F32.PACK_AB R3, RZ, R3 ;  /* 0x00000003ff03723e */ /* 0x000fca00000010ff */
[----:B------:R0:W-:Y:S01]  /*ad30*/  @P2 STG.E.U16 desc[UR44][R10.64+0x80], R3 ;  /* 0x000080030a002986 */ /* 0x0001e2000c10152c */
[----:B------:R-:W-:Y:S05]  /*ad40*/  @!P3 BRA `(.L_x_375) ;  /* 0x000000000004b947 */ /* 0x000fea0003800000 */
[----:B------:R0:W5:Y:S02]  /*ad50*/  LDG.E.LTC128B.U16 R224, desc[UR44][R8.64+0x82] ;  /* 0x0000822c08e07981 */ /* 0x000164000c1e1520 */
.L_x_375:
[----:B------:R-:W-:Y:S05]  /*ad60*/  BSYNC B1 ;  /* 0x0000000000017941 */ /* 0x000fea0003800000 */
.L_x_374:
        /* <DEDUP_REMOVED lines=12> */
.L_x_377:
[----:B------:R-:W-:Y:S05]  /*ae30*/  BSYNC B1 ;  /* 0x0000000000017941 */ /* 0x000fea0003800000 */
.L_x_376:
        /* <DEDUP_REMOVED lines=9> */
.L_x_379:
[----:B------:R-:W-:Y:S05]  /*aed0*/  BSYNC B1 ;  /* 0x0000000000017941 */ /* 0x000fea0003800000 */
.L_x_378:
        /* <DEDUP_REMOVED lines=9> */
.L_x_381:
[----:B------:R-:W-:Y:S05]  /*af70*/  BSYNC B1 ;  /* 0x0000000000017941 */ /* 0x000fea0003800000 */
.L_x_380:
[----:B-----5:R-:W-:Y:S01]  /*af80*/  IMAD.U32 R3, R224, 0x10000, RZ ;  /* 0x00010000e0037824 */ /* 0x020fe200078e00ff */
[----:B0-----:R-:W-:Y:S01]  /*af90*/  @P2 MOV R10, R4 ;  /* 0x00000004000a2202 */ /* 0x001fe20000000f00 */
[----:B------:R-:W-:Y:S01]  /*afa0*/  @P2 IMAD.MOV.U32 R11, RZ, RZ, R73 ;  /* 0x000000ffff0b2224 */ /* 0x000fe200078e0049 */
        /* <DEDUP_REMOVED lines=8> */
.L_x_383:
[----:B------:R-:W-:Y:S05]  /*b030*/  BSYNC B1 ;  /* 0x0000000000017941 */ /* 0x000fea0003800000 */
.L_x_382:
        /* <DEDUP_REMOVED lines=12> */
.L_x_385:
[----:B------:R-:W-:Y:S05]  /*b100*/  BSYNC B1 ;  /* 0x0000000000017941 */ /* 0x000fea0003800000 */
.L_x_384:
        /* <DEDUP_REMOVED lines=9> */
.L_x_387:
[----:B------:R-:W-:Y:S05]  /*b1a0*/  BSYNC B1 ;  /* 0x0000000000017941 */ /* 0x000fea0003800000 */
.L_x_386:
        /* <DEDUP_REMOVED lines=9> */
.L_x_389:
[----:B------:R-:W-:Y:S05]  /*b240*/  BSYNC B1 ;  /* 0x0000000000017941 */ /* 0x000fea0003800000 */
.L_x_388:
        /* <DEDUP_REMOVED lines=11> */
.L_x_391:
[----:B------:R-:W-:Y:S05]  /*b300*/  BSYNC B1 ;  /* 0x0000000000017941 */ /* 0x000fea0003800000 */
.L_x_390:
        /* <DEDUP_REMOVED lines=12> */
.L_x_393:
[----:B------:R-:W-:Y:S05]  /*b3d0*/  BSYNC B1 ;  /* 0x0000000000017941 */ /* 0x000fea0003800000 */
.L_x_392:
        /* <DEDUP_REMOVED lines=9> */
.L_x_395:
[----:B------:R-:W-:Y:S05]  /*b470*/  BSYNC B1 ;  /* 0x0000000000017941 */ /* 0x000fea0003800000 */
.L_x_394:
        /* <DEDUP_REMOVED lines=9> */
.L_x_397:
[----:B------:R-:W-:Y:S05]  /*b510*/  BSYNC B1 ;  /* 0x0000000000017941 */ /* 0x000fea0003800000 */
.L_x_396:
        /* <DEDUP_REMOVED lines=11> */
.L_x_399:
[----:B------:R-:W-:Y:S05]  /*b5d0*/  BSYNC B1 ;  /* 0x0000000000017941 */ /* 0x000fea0003800000 */
.L_x_398:
[----:B0----5:R-:W-:Y:S01]  /*b5e0*/  SHF.L.U32 R3, R224, 0x10, RZ ;  /* 0x00000010e0037819 */ /* 0x021fe200000006ff */
[----:B------:R-:W-:Y:S01]  /*b5f0*/  @P0 IMAD.MOV.U32 R5, RZ, RZ, R73 ;  /* 0x000000ffff050224 */ /* 0x000fe200078e0049 */
[----:B------:R-:W-:Y:S01]  /*b600*/  ISETP.GT.AND P2, PT, R0, 0x58, P1 ;  /* 0x000000580000780c */ /* 0x000fe20000f44270 */
[----:B------:R-:W-:Y:S02]  /*b610*/  BSSY B1, `(.L_x_400) ;  /* 0x0000007000017945 */ /* 0x000fe40003800000 */
[----:B-1----:R-:W-:-:S04]  /*b620*/  FMUL R8, R3, R22 ;  /* 0x0000001603087220 */ /* 0x002fc80000400000 */
[----:B------:R-:W-:-:S05]  /*b630*/  FFMA R8, R69, R19, R8 ;  /* 0x0000001345087223 */ /* 0x000fca0000000008 */
[----:B------:R-:W-:-:S05]  /*b640*/  F2FP.BF16.F32.PACK_AB R8, RZ, R8 ;  /* 0x00000008ff08723e */ /* 0x000fca00000010ff */
[----:B------:R0:W-:Y:S01]  /*b650*/  @P0 STG.E.U16 desc[UR44][R4.64+0xb2], R8 ;  /* 0x0000b20804000986 */ /* 0x0001e2000c10152c */
[----:B------:R-:W-:Y:S05]  /*b660*/  @!P2 BRA `(.L_x_401) ;  /* 0x000000000004a947 */ /* 0x000fea0003800000 */
[----:B------:R1:W5:Y:S02]  /*b670*/  LDG.E.LTC128B.U16 R224, desc[UR44][R14.64+0xb0] ;  /* 0x0000b02c0ee07981 */ /* 0x000364000c1e1520 */
.L_x_401:
[----:B------:R-:W-:Y:S05]  /*b680*/  BSYNC B1 ;  /* 0x0000000000017941 */ /* 0x000fea0003800000 */
.L_x_400:
        /* <DEDUP_REMOVED lines=11> */
.L_x_403:
[----:B------:R-:W-:Y:S05]  /*b740*/  BSYNC B1 ;  /* 0x0000000000017941 */ /* 0x000fea0003800000 */
.L_x_402:
[----:B------:R-:W-:Y:S05]  /*b750*/  @!P1 BRA `(.L_x_404) ;  /* 0x0000003800549947 */ /* 0x000fea0003800000 */
[----:B0----5:R-:W-:-:S04]  /*b760*/  IMAD.U32 R3, R224, 0x10000, RZ ;  /* 0x00010000e0037824 */ /* 0x021fc800078e00ff */
[----:B------:R-:W-:-:S04]  /*b770*/  FMUL R0, R3, R22 ;  /* 0x0000001603007220 */ /* 0x000fc80000400000 */
[----:B------:R-:W-:-:S05]  /*b780*/  FFMA R0, R71, R19, R0 ;  /* 0x0000001347007223 */ /* 0x000fca0000000000 */
[----:B------:R-:W-:-:S05]  /*b790*/  F2FP.BF16.F32.PACK_AB R0, RZ, R0 ;  /* 0x00000000ff00723e */ /* 0x000fca00000010ff */
[----:B------:R0:W-:Y:S01]  /*b7a0*/  STG.E.U16 desc[UR44][R6.64+0xb2], R0 ;  /* 0x0000b20006007986 */ /* 0x0001e2000c10152c */
[----:B------:R-:W-:Y:S05]  /*b7b0*/  BRA `(.L_x_404) ;  /* 0x00000038003c7947 */ /* 0x000fea0003800000 */
.L_x_29:
[----:B------:R-:W-:Y:S01]  /*b7c0*/  ULDC.64 UR4, c[0x0][0x5c0] ;  /* 0x0001700000047ab9 */ /* 0x000fe20000000a00 */
[-C--:B------:R-:W-:Y:S01]  /*b7d0*/  FMUL R168, R168, R19.reuse ;  /* 0x00000013a8a87220 */ /* 0x080fe20000400000 */
[----:B------:R-:W-:Y:S01]  /*b7e0*/  LEA R8, P1, R6, UR4, 0x1 ;  /* 0x0000000406087c11 */ /* 0x000fe2000f8208ff */
[-C--:B------:R-:W-:Y:S01]  /*b7f0*/  FMUL R169, R169, R19.reuse ;  /* 0x00000013a9a97220 */ /* 0x080fe20000400000 */
[----:B------:R-:W-:Y:S01]  /*b800*/  ISETP.GT.AND P5, PT, R0, 0x1, P0 ;  /* 0x000000010000780c */ /* 0x000fe200007a4270 */
[----:B------:R-:W-:Y:S01]  /*b810*/  USHF.L.U64.HI UR4, UR8, 0x4, UR9 ;  /* 0x0000000408047899 */ /* 0x000fe20008010209 */
[----:B------:R-:W-:Y:S01]  /*b820*/  LEA.HI.X R9, R6, UR5, R4, 0x1, P1 ;  /* 0x0000000506097c11 */ /* 0x000fe200088f0c04 */
[----:B------:R-:W-:Y:S01]  /*b830*/  USHF.L.U32 UR5, UR8, 0x4, URZ ;  /* 0x0000000408057899 */ /* 0x000fe2000800063f */
[----:B------:R-:W-:Y:S01]  /*b840*/  ISETP.GT.AND P1, PT, R3, 0x8, PT ;  /* 0x000000080300780c */ /* 0x000fe20003f24270 */
[-C--:B------:R-:W-:Y:S01]  /*b850*/  FMUL R170, R170, R19.reuse ;  /* 0x00000013aaaa7220 */ /* 0x080fe20000400000 */
[----:B------:R-:W-:Y:S01]  /*b860*/  F2FP.BF16.F32.PACK_AB R168, RZ, R168 ;  /* 0x000000a8ffa8723e */ /* 0x000fe200000010ff */
[-C--:B------:R-:W-:Y:S01]  /*b870*/  FMUL R171, R171, R19.reuse ;  /* 0x00000013abab7220 */ /* 0x080fe20000400000 */
[----:B------:R-:W-:Y:S01]  /*b880*/  ISETP.GT.AND P3, PT, R0, RZ, P1 ;  /* 0x000000ff0000720c */ /* 0x000fe20000f64270 */
[----:B------:R-:W-:Y:S01]  /*b890*/  FMUL R172, R172, R19 ;  /* 0x00000013acac7220 */ /* 0x000fe20000400000 */
[----:B------:R-:W-:Y:S01]  /*b8a0*/  IADD3 R4, P4, R8, UR5, RZ ;  /* 0x0000000508047c10 */ /* 0x000fe2000ff9e0ff */
[----:B------:R-:W-:Y:S01]  /*b8b0*/  @P2 STG.E.U16 desc[UR44][R8.64], R168 ;  /* 0x000000a808002986 */ /* 0x000fe2000c10152c */
[----:B------:R-:W-:Y:S01]  /*b8c0*/  F2FP.BF16.F32.PACK_AB R169, RZ, R169 ;  /* 0x000000a9ffa9723e */ /* 0x000fe200000010ff */
[-C--:B------:R-:W-:Y:S01]  /*b8d0*/  FMUL R173, R173, R19.reuse ;  /* 0x00000013adad7220 */ /* 0x080fe20000400000 */
[----:B------:R-:W-:Y:S01]  /*b8e0*/  F2FP.BF16.F32.PACK_AB R170, RZ, R170 ;  /* 0x000000aaffaa723e */ /* 0x000fe200000010ff */
[-C--:B------:R-:W-:Y:S01]  /*b8f0*/  FMUL R174, R174, R19.reuse ;  /* 0x00000013aeae7220 */ /* 0x080fe20000400000 */
[----:B------:R-:W-:Y:S01]  /*b900*/  IADD3.X R5, R9, UR4, RZ, P4, !PT ;  /* 0x0000000409057c10 */ /* 0x000fe2000a7fe4ff */
[----:B------:R-:W-:Y:S01]  /*b910*/  @P5 STG.E.U16 desc[UR44][R8.64+0x2], R169 ;  /* 0x000002a908005986 */ /* 0x000fe2000c10152c */
[C---:B------:R-:W-:Y:S01]  /*b920*/  ISETP.GT.AND P2, PT, R0.reuse, 0x1, P1 ;  /* 0x000000010000780c */ /* 0x040fe20000f44270 */
[-C--:B------:R-:W-:Y:S01]  /*b930*/  FMUL R175, R175, R19.reuse ;  /* 0x00000013afaf7220 */ /* 0x080fe20000400000 */
[C---:B------:R-:W-:Y:S01]  /*b940*/  ISETP.GT.AND P4, PT, R0.reuse, 0x8, P0 ;  /* 0x000000080000780c */ /* 0x040fe20000784270 */
[----:B------:R-:W-:Y:S01]  /*b950*/  @P3 STG.E.U16 desc[UR44][R4.64], R170 ;  /* 0x000000aa04003986 */ /* 0x000fe2000c10152c */
[----:B------:R-:W-:Y:S01]  /*b960*/  ISETP.GT.AND P5, PT, R0, 0x9, P0 ;  /* 0x000000090000780c */ /* 0x000fe200007a4270 */
[-C--:B------:R-:W-:Y:S01]  /*b970*/  FMUL R176, R176, R19.reuse ;  /* 0x00000013b0b07220 */ /* 0x080fe20000400000 */
[----:B------:R-:W-:Y:S01]  /*b980*/  ISETP.GT.AND P3, PT, R0, 0x8, P1 ;  /* 0x000000080000780c */ /* 0x000fe20000f64270 */
[----:B------:R-:W-:Y:S01]  /*b990*/  FMUL R177, R177, R19 ;  /* 0x00000013b1b17220 */ /* 0x000fe20000400000 */
[----:B------:R-:W-:Y:S01]  /*b9a0*/  F2FP.BF16.F32.PACK_AB R171, RZ, R171 ;  /* 0x000000abffab723e */ /* 0x000fe200000010ff */
[-C--:B------:R-:W-:Y:S01]  /*b9b0*/  FMUL R178, R178, R19.reuse ;  /* 0x00000013b2b27220 */ /* 0x080fe20000400000 */
[----:B------:R-:W-:Y:S01]  /*b9c0*/  F2FP.BF16.F32.PACK_AB R172, RZ, R172 ;  /* 0x000000acffac723e */ /* 0x000fe200000010ff */
[----:B------:R-:W-:Y:S01]  /*b9d0*/  FMUL R179, R179, R19 ;  /* 0x00000013b3b37220 */ /* 0x000fe20000400000 */
[----:B------:R-:W-:Y:S01]  /*b9e0*/  F2FP.BF16.F32.PACK_AB R173, RZ, R173 ;  /* 0x000000adffad723e */ /* 0x000fe200000010ff */
[----:B------:R-:W-:Y:S01]  /*b9f0*/  @P2 STG.E.U16 desc[UR44][R4.64+0x2], R171 ;  /* 0x000002ab04002986 */ /* 0x000fe2000c10152c */
[----:B------:R-:W-:Y:S01]  /*ba00*/  F2FP.BF16.F32.PACK_AB R174, RZ, R174 ;  /* 0x000000aeffae723e */ /* 0x000fe200000010ff */
[-C--:B------:R-:W-:Y:S01]  /*ba10*/  FMUL R180, R180, R19.reuse ;  /* 0x00000013b4b47220 */ /* 0x080fe20000400000 */
[C---:B------:R-:W-:Y:S01]  /*ba20*/  ISETP.GT.AND P2, PT, R0.reuse, 0x9, P1 ;  /* 0x000000090000780c */ /* 0x040fe20000f44270 */
[----:B------:R-:W-:Y:S01]  /*ba30*/  @P4 STG.E.U16 desc[UR44][R8.64+0x10], R172 ;  /* 0x000010ac08004986 */ /* 0x000fe2000c10152c */
[C---:B------:R-:W-:Y:S01]  /*ba40*/  ISETP.GT.AND P4, PT, R0.reuse, 0x10, P0 ;  /* 0x000000100000780c */ /* 0x040fe20000784270 */
[----:B------:R-:W-:Y:S01]  /*ba50*/  FMUL R181, R181, R19 ;  /* 0x00000013b5b57220 */ /* 0x000fe20000400000 */
[----:B------:R-:W-:Y:S01]  /*ba60*/  F2FP.BF16.F32.PACK_AB R175, RZ, R175 ;  /* 0x000000afffaf723e */ /* 0x000fe200000010ff */
[----:B------:R-:W-:Y:S01]  /*ba70*/  @P5 STG.E.U16 desc[UR44][R8.64+0x12], R173 ;  /* 0x000012ad08005986 */ /* 0x000fe2000c10152c */
[----:B------:R-:W-:Y:S01]  /*ba80*/  ISETP.GT.AND P5, PT, R0, 0x11, P0 ;  /* 0x000000110000780c */ /* 0x000fe200007a4270 */
[-C--:B------:R-:W-:Y:S01]  /*ba90*/  FMUL R182, R182, R19.reuse ;  /* 0x00000013b6b67220 */ /* 0x080fe20000400000 */
[----:B------:R-:W-:Y:S01]  /*baa0*/  F2FP.BF16.F32.PACK_AB R176, RZ, R176 ;  /* 0x000000b0ffb0723e */ /* 0x000fe200000010ff */
[----:B------:R-:W-:Y:S01]  /*bab0*/  @P3 STG.E.U16 desc[UR44][R4.64+0x10], R174 ;  /* 0x000010ae04003986 */ /* 0x000fe2000c10152c */
[----:B------:R-:W-:Y:S01]  /*bac0*/  ISETP.GT.AND P3, PT, R0, 0x10, P1 ;  /* 0x000000100000780c */ /* 0x000fe20000f64270 */
        /* <DEDUP_REMOVED lines=111> */
[C---:B------:R-:W-:Y:S01]  /*c1c0*/  ISETP.GT.AND P3, PT, R0.reuse, 0x48, P1 ;  /* 0x000000480000780c */ /* 0x040fe20000f64270 */
[----:B------:R-:W-:Y:S01]  /*c1d0*/  FMUL R211, R211, R19 ;  /* 0x00000013d3d37220 */ /* 0x000fe20000400000 */
[----:B------:R-:W-:Y:S01]  /*c1e0*/  F2FP.BF16.F32.PACK_AB R205, RZ, R205 ;  /* 0x000000cdffcd723e */ /* 0x000fe200000010ff */
[----:B------:R-:W-:Y:S01]  /*c1f0*/  @P2 STG.E.U16 desc[UR44][R4.64+0x82], R203 ;  /* 0x000082cb04002986 */ /* 0x000fe2000c10152c */
[----:B------:R-:W-:Y:S01]  /*c200*/  F2FP.BF16.F32.PACK_AB R206, RZ, R206 ;  /* 0x000000ceffce723e */ /* 0x000fe200000010ff */
[-C--:B------:R-:W-:Y:S01]  /*c210*/  FMUL R213, R213, R19.reuse ;  /* 0x00000013d5d57220 */ /* 0x080fe20000400000 */
[C---:B------:R-:W-:Y:S01]  /*c220*/  ISETP.GT.AND P2, PT, R0.reuse, 0x49, P1 ;  /* 0x000000490000780c */ /* 0x040fe20000f44270 */
[----:B------:R-:W-:Y:S01]  /*c230*/  @P4 STG.E.U16 desc[UR44][R8.64+0x90], R204 ;  /* 0x000090cc08004986 */ /* 0x000fe2000c10152c */
[----:B------:R-:W-:Y:S01]  /*c240*/  ISETP.GT.AND P4, PT, R0, 0x50, P0 ;  /* 0x000000500000780c */ /* 0x000fe20000784270 */
        /* <DEDUP_REMOVED lines=12> */
[----:B------:R-:W-:Y:S01]  /*c310*/  IMAD.U32 R7, RZ, RZ, UR8 ;  /* 0x00000008ff077e24 */ /* 0x000fe2000f8e00ff */
[C---:B------:R-:W-:Y:S01]  /*c320*/  ISETP.GT.AND P2, PT, R0.reuse, 0x51, P1 ;  /* 0x000000510000780c */ /* 0x040fe20000f44270 */
[----:B------:R-:W-:Y:S01]  /*c330*/  @P4 STG.E.U16 desc[UR44][R8.64+0xa0], R208 ;  /* 0x0000a0d008004986 */ /* 0x000fe2000c10152c */
[C---:B------:R-:W-:Y:S01]  /*c340*/  ISETP.GT.AND P4, PT, R0.reuse, 0x58, P0 ;  /* 0x000000580000780c */ /* 0x040fe20000784270 */
[----:B------:R-:W-:Y:S01]  /*c350*/  USHF.L.U64.HI UR10, UR8, 0x8, UR9 ;  /* 0x00000008080a7899 */ /* 0x000fe20008010209 */
[C---:B------:R-:W-:Y:S01]  /*c360*/  ISETP.GT.AND P0, PT, R0.reuse, 0x59, P0 ;  /* 0x000000590000780c */ /* 0x040fe20000704270 */
[----:B------:R-:W-:Y:S01]  /*c370*/  @P5 STG.E.U16 desc[UR44][R8.64+0xa2], R209 ;  /* 0x0000a2d108005986 */ /* 0x000fe2000c10152c */
[----:B------:R-:W-:Y:S01]  /*c380*/  F2FP.BF16.F32.PACK_AB R211, RZ, R211 ;  /* 0x000000d3ffd3723e */ /* 0x000fe200000010ff */
[----:B------:R-:W-:Y:S01]  /*c390*/  FMUL R121, R121, R19 ;  /* 0x0000001379797220 */ /* 0x000fe20000400000 */
[----:B------:R-:W-:Y:S01]  /*c3a0*/  F2FP.BF16.F32.PACK_AB R213, RZ, R213 ;  /* 0x000000d5ffd5723e */ /* 0x000fe200000010ff */
[----:B------:R-:W-:Y:S01]  /*c3b0*/  @P3 STG.E.U16 desc[UR44][R4.64+0xa0], R210 ;  /* 0x0000a0d204003986 */ /* 0x000fe2000c10152c */
[----:B------:R-:W-:Y:S01]  /*c3c0*/  ISETP.GT.AND P3, PT, R0, 0x58, P1 ;  /* 0x000000580000780c */ /* 0x000fe20000f64270 */
[-C--:B------:R-:W-:Y:S01]  /*c3d0*/  FMUL R120, R120, R19.reuse ;  /* 0x0000001378787220 */ /* 0x080fe20000400000 */
[----:B------:R-:W-:Y:S01]  /*c3e0*/  F2FP.BF16.F32.PACK_AB R212, RZ, R212 ;  /* 0x000000d4ffd4723e */ /* 0x000fe200000010ff */
[----:B------:R-:W-:Y:S01]  /*c3f0*/  @P2 STG.E.U16 desc[UR44][R4.64+0xa2], R211 ;  /* 0x0000a2d304002986 */ /* 0x000fe2000c10152c */
[----:B------:R-:W-:Y:S01]  /*c400*/  F2FP.BF16.F32.PACK_AB R214, RZ, R214 ;  /* 0x000000d6ffd6723e */ /* 0x000fe200000010ff */
[-C--:B------:R-:W-:Y:S01]  /*c410*/  FMUL R122, R122, R19.reuse ;  /* 0x000000137a7a7220 */ /* 0x080fe20000400000 */
[----:B------:R-:W-:Y:S01]  /*c420*/  ISETP.GT.AND P1, PT, R0, 0x59, P1 ;  /* 0x000000590000780c */ /* 0x000fe20000f24270 */
[----:B------:R-:W-:Y:S01]  /*c430*/  @P0 STG.E.U16 desc[UR44][R8.64+0xb2], R213 ;  /* 0x0000b2d508000986 */ /* 0x000fe2000c10152c */
[----:B------:R-:W-:Y:S01]  /*c440*/  ISETP.GT.AND P0, PT, R3, 0x80, PT ;  /* 0x000000800300780c */ /* 0x000fe20003f04270 */
[----:B------:R-:W-:Y:S01]  /*c450*/  FMUL R123, R123, R19 ;  /* 0x000000137b7b7220 */ /* 0x000fe20000400000 */
[----:B------:R-:W-:Y:S01]  /*c460*/  F2FP.BF16.F32.PACK_AB R215, RZ, R215 ;  /* 0x000000d7ffd7723e */ /* 0x000fe200000010ff */
[----:B------:R-:W-:Y:S01]  /*c470*/  @P4 STG.E.U16 desc[UR44][R8.64+0xb0], R212 ;  /* 0x0000b0d408004986 */ /* 0x000fe2000c10152c */
[----:B------:R-:W-:Y:S01]  /*c480*/  LEA R6, P4, R7, R8, 0x8 ;  /* 0x0000000807067211 */ /* 0x000fe200078840ff */
[-C--:B------:R-:W-:Y:S01]  /*c490*/  FMUL R124, R124, R19.reuse ;  /* 0x000000137c7c7220 */ /* 0x080fe20000400000 */
[C---:B------:R-:W-:Y:S01]  /*c4a0*/  ISETP.GT.AND P2, PT, R0.reuse, RZ, P0 ;  /* 0x000000ff0000720c */ /* 0x040fe20000744270 */
[----:B------:R-:W-:Y:S01]  /*c4b0*/  @P3 STG.E.U16 desc[UR44][R4.64+0xb0], R214 ;  /* 0x0000b0d604003986 */ /* 0x000fe2000c10152c */
[----:B------:R-:W-:Y:S01]  /*c4c0*/  ISETP.GT.AND P3, PT, R0, 0x1, P0 ;  /* 0x000000010000780c */ /* 0x000fe20000764270 */
[----:B------:R-:W-:Y:S01]  /*c4d0*/  FMUL R125, R125, R19 ;  /* 0x000000137d7d7220 */ /* 0x000fe20000400000 */
[----:B------:R-:W-:Y:S01]  /*c4e0*/  F2FP.BF16.F32.PACK_AB R121, RZ, R121 ;  /* 0x00000079ff79723e */ /* 0x000fe200000010ff */
[----:B------:R0:W-:Y:S01]  /*c4f0*/  @P1 STG.E.U16 desc[UR44][R4.64+0xb2], R215 ;  /* 0x0000b2d704001986 */ /* 0x0001e2000c10152c */
[----:B------:R-:W-:Y:S01]  /*c500*/  IADD3.X R7, R9, UR10, RZ, P4, !PT ;  /* 0x0000000a09077c10 */ /* 0x000fe2000a7fe4ff */
[-C--:B------:R-:W-:Y:S01]  /*c510*/  FMUL R126, R126, R19.reuse ;  /* 0x000000137e7e7220 */ /* 0x080fe20000400000 */
[----:B------:R-:W-:Y:S01]  /*c520*/  ISETP.GT.AND P1, PT, R3, 0x88, PT ;  /* 0x000000880300780c */ /* 0x000fe20003f24270 */
[-C--:B------:R-:W-:Y:S01]  /*c530*/  FMUL R127, R127, R19.reuse ;  /* 0x000000137f7f7220 */ /* 0x080fe20000400000 */
[----:B------:R-:W-:Y:S01]  /*c540*/  IADD3 R12, P6, R6, UR5, RZ ;  /* 0x00000005060c7c10 */ /* 0x000fe2000ffde0ff */
[-C--:B------:R-:W-:Y:S01]  /*c550*/  FMUL R128, R128, R19.reuse ;  /* 0x0000001380807220 */ /* 0x080fe20000400000 */
[C---:B------:R-:W-:Y:S01]  /*c560*/  ISETP.GT.AND P5, PT, R0.reuse, RZ, P1 ;  /* 0x000000ff0000720c */ /* 0x040fe20000fa4270 */
[-C--:B------:R-:W-:Y:S01]  /*c570*/  FMUL R129, R129, R19.reuse ;  /* 0x0000001381817220 */ /* 0x080fe20000400000 */
[----:B------:R-:W-:Y:S01]  /*c580*/  ISETP.GT.AND P4, PT, R0, 0x1, P1 ;  /* 0x000000010000780c */ /* 0x000fe20000f84270 */
[----:B------:R-:W-:Y:S01]  /*c590*/  @P3 STG.E.U16 desc[UR44][R6.64+0x2], R121 ;  /* 0x0000027906003986 */ /* 0x000fe2000c10152c */
[----:B------:R-:W-:Y:S01]  /*c5a0*/  F2FP.BF16.F32.PACK_AB R120, RZ, R120 ;  /* 0x00000078ff78723e */ /* 0x000fe200000010ff */
[-C--:B------:R-:W-:Y:S01]  /*c5b0*/  FMUL R130, R130, R19.reuse ;  /* 0x0000001382827220 */ /* 0x080fe20000400000 */
[----:B------:R-:W-:Y:S01]  /*c5c0*/  ISETP.GT.AND P3, PT, R0, 0x8, P0 ;  /* 0x000000080000780c */ /* 0x000fe20000764270 */
[-C--:B------:R-:W-:Y:S01]  /*c5d0*/  FMUL R131, R131, R19.reuse ;  /* 0x0000001383837220 */ /* 0x080fe20000400000 */
[----:B------:R-:W-:Y:S01]  /*c5e0*/  IADD3.X R13, R7, UR4, RZ, P6, !PT ;  /* 0x00000004070d7c10 */ /* 0x000fe2000b7fe4ff */
[----:B------:R-:W-:Y:S01]  /*c5f0*/  @P2 STG.E.U16 desc[UR44][R6.64], R120 ;  /* 0x0000007806002986 */ /* 0x000fe2000c10152c */
[----:B0-----:R-:W-:Y:S01]  /*c600*/  IADD3 R4, P6, R6, UR5, RZ ;  /* 0x0000000506047c10 */ /* 0x001fe2000ffde0ff */
[-C--:B------:R-:W-:Y:S01]  /*c610*/  FMUL R132, R132, R19.reuse ;  /* 0x0000001384847220 */ /* 0x080fe20000400000 */
[----:B------:R-:W-:Y:S01]  /*c620*/  F2FP.BF16.F32.PACK_AB R122, RZ, R122 ;  /* 0x0000007aff7a723e */ /* 0x000fe200000010ff */
[-C--:B------:R-:W-:Y:S01]  /*c630*/  FMUL R133, R133, R19.reuse ;  /* 0x0000001385857220 */ /* 0x080fe20000400000 */
[----:B------:R-:W-:Y:S01]  /*c640*/  ISETP.GT.AND P2, PT, R0, 0x9, P0 ;  /* 0x000000090000780c */ /* 0x000fe20000744270 */
[----:B------:R-:W-:Y:S01]  /*c650*/  FMUL R134, R134, R19 ;  /* 0x0000001386867220 */ /* 0x000fe20000400000 */
[----:B------:R-:W-:Y:S01]  /*c660*/  F2FP.BF16.F32.PACK_AB R123, RZ, R123 ;  /* 0x0000007bff7b723e */ /* 0x000fe200000010ff */
[----:B------:R-:W-:Y:S01]  /*c670*/  @P5 STG.E.U16 desc[UR44][R12.64], R122 ;  /* 0x0000007a0c005986 */ /* 0x000fe2000c10152c */
[----:B------:R-:W-:Y:S01]  /*c680*/  IADD3.X R5, R7, UR4, RZ, P6, !PT ;  /* 0x0000000407057c10 */ /* 0x000fe2000b7fe4ff */
[-C--:B------:R-:W-:Y:S01]  /*c690*/  FMUL R135, R135, R19.reuse ;  /* 0x0000001387877220 */ /* 0x080fe20000400000 */
[----:B------:R-:W-:Y:S01]  /*c6a0*/  F2FP.BF16.F32.PACK_AB R124, RZ, R124 ;  /* 0x0000007cff7c723e */ /* 0x000fe200000010ff */
[----:B------:R-:W-:Y:S01]  /*c6b0*/  FMUL R136, R136, R19 ;  /* 0x0000001388887220 */ /* 0x000fe20000400000 */
[----:B------:R-:W-:Y:S01]  /*c6c0*/  F2FP.BF16.F32.PACK_AB R125, RZ, R125 ;  /* 0x0000007dff7d723e */ /* 0x000fe200000010ff */
[----:B------:R-:W-:Y:S01]  /*c6d0*/  @P4 STG.E.U16 desc[UR44][R4.64+0x2], R123 ;  /* 0x0000027b04004986 */ /* 0x000fe2000c10152c */
[----:B------:R-:W-:Y:S01]  /*c6e0*/  F2FP.BF16.F32.PACK_AB R126, RZ, R126 ;  /* 0x0000007eff7e723e */ /* 0x000fe200000010ff */
[----:B------:R-:W-:Y:S01]  /*c6f0*/  FMUL R137, R137, R19 ;  /* 0x0000001389897220 */ /* 0x000fe20000400000 */
[----:B------:R-:W-:Y:S01]  /*c700*/  F2FP.BF16.F32.PACK_AB R127, RZ, R127 ;  /* 0x0000007fff7f723e */ /* 0x000fe200000010ff */
[----:B------:R-:W-:Y:S01]  /*c710*/  @P3 STG.E.U16 desc[UR44][R6.64+0x10], R124 ;  /* 0x0000107c06003986 */ /* 0x000fe2000c10152c */
[----:B------:R-:W-:Y:S01]  /*c720*/  ISETP.GT.AND P3, PT, R0, 0x8, P1 ;  /* 0x000000080000780c */ /* 0x000fe20000f64270 */
[-C--:B------:R-:W-:Y:S01]  /*c730*/  FMUL R138, R138, R19.reuse ;  /* 0x000000138a8a7220 */ /* 0x080fe20000400000 */
[C---:B------:R-:W-:Y:S01]  /*c740*/  ISETP.GT.AND P4, PT, R0.reuse, 0x10, P0 ;  /* 0x000000100000780c */ /* 0x040fe20000784270 */
[----:B------:R-:W-:Y:S01]  /*c750*/  @P2 STG.E.U16 desc[UR44][R6.64+0x12], R125 ;  /* 0x0000127d06002986 */ /* 0x000fe2000c10152c */
[C---:B------:R-:W-:Y:S01]  /*c760*/  ISETP.GT.AND P2, PT, R0.reuse, 0x9, P1 ;  /* 0x000000090000780c */ /* 0x040fe20000f44270 */
[-C--:B------:R-:W-:Y:S01]  /*c770*/  FMUL R139, R139, R19.reuse ;  /* 0x000000138b8b7220 */ /* 0x080fe20000400000 */
[----:B------:R-:W-:Y:S01]  /*c780*/  ISETP.GT.AND P5, PT, R0, 0x11, P0 ;  /* 0x000000110000780c */ /* 0x000fe200007a4270 */
[-C--:B------:R-:W-:Y:S01]  /*c790*/  FMUL R140, R140, R19.reuse ;  /* 0x000000138c8c7220 */ /* 0x080fe20000400000 */
[----:B------:R-:W-:Y:S01]  /*c7a0*/  F2FP.BF16.F32.PACK_AB R128, RZ, R128 ;  /* 0x00000080ff80723e */ /* 0x000fe200000010ff */
[----:B------:R-:W-:Y:S01]  /*c7b0*/  FMUL R141, R141, R19 ;  /* 0x000000138d8d7220 */ /* 0x000fe20000400000 */
[----:B------:R-:W-:Y:S01]  /*c7c0*/  F2FP.BF16.F32.PACK_AB R129, RZ, R129 ;  /* 0x00000081ff81723e */ /* 0x000fe200000010ff */
[----:B------:R-:W-:Y:S01]  /*c7d0*/  FMUL R142, R142, R19 ;  /* 0x000000138e8e7220 */ /* 0x000fe20000400000 */
[----:B------:R-:W-:Y:S01]  /*c7e0*/  F2FP.BF16.F32.PACK_AB R130, RZ, R130 ;  /* 0x00000082ff82723e */ /* 0x000fe200000010ff */
[--C-:B------:R-:W-:Y:S01]  /*c7f0*/  @P3 IMAD.MOV.U32 R10, RZ, RZ, R12.reuse ;  /* 0x000000ffff0a3224 */ /* 0x100fe200078e000c */
[----:B------:R-:W-:Y:S01]  /*c800*/  F2FP.BF16.F32.PACK_AB R131, RZ, R131 ;  /* 0x00000083ff83723e */ /* 0x000fe200000010ff */
[--C-:B------:R-:W-:Y:S01]  /*c810*/  @P3 IMAD.MOV.U32 R11, RZ, RZ, R13.reuse ;  /* 0x000000ffff0b3224 */ /* 0x100fe200078e000d */
[----:B------:R-:W-:Y:S01]  /*c820*/  F2FP.BF16.F32.PACK_AB R132, RZ, R132 ;  /* 0x00000084ff84723e */ /* 0x000fe200000010ff */
[----:B------:R-:W-:Y:S01]  /*c830*/  FMUL R143, R143, R19 ;  /* 0x000000138f8f7220 */ /* 0x000fe20000400000 */
[----:B------:R-:W-:Y:S01]  /*c840*/  F2FP.BF16.F32.PACK_AB R133, RZ, R133 ;  /* 0x00000085ff85723e */ /* 0x000fe200000010ff */
[-C--:B------:R-:W-:Y:S01]  /*c850*/  FMUL R144, R144, R19.reuse ;  /* 0x0000001390907220 */ /* 0x080fe20000400000 */
[----:B------:R0:W-:Y:S01]  /*c860*/  @P3 STG.E.U16 desc[UR44][R10.64+0x10], R126 ;  /* 0x0000107e0a003986 */ /* 0x0001e2000c10152c */
[C---:B------:R-:W-:Y:S01]  /*c870*/  ISETP.GT.AND P3, PT, R0.reuse, 0x11, P1 ;  /* 0x000000110000780c */ /* 0x040fe20000f64270 */
[-C--:B------:R-:W-:Y:S01]  /*c880*/  FMUL R145, R145, R19.reuse ;  /* 0x0000001391917220 */ /* 0x080fe20000400000 */
[----:B------:R-:W-:Y:S01]  /*c890*/  F2FP.BF16.F32.PACK_AB R134, RZ, R134 ;  /* 0x00000086ff86723e */ /* 0x000fe200000010ff */
[----:B------:R-:W-:Y:S01]  /*c8a0*/  @P2 STG.E.U16 desc[UR44][R4.64+0x12], R127 ;  /* 0x0000127f04002986 */ /* 0x000fe2000c10152c */
[----:B------:R-:W-:Y:S01]  /*c8b0*/  ISETP.GT.AND P2, PT, R0, 0x10, P1 ;  /* 0x000000100000780c */ /* 0x000fe20000f44270 */
[----:B------:R-:W-:Y:S01]  /*c8c0*/  FMUL R146, R146, R19 ;  /* 0x0000001392927220 */ /* 0x000fe20000400000 */
[----:B------:R-:W-:Y:S01]  /*c8d0*/  F2FP.BF16.F32.PACK_AB R135, RZ, R135 ;  /* 0x00000087ff87723e */ /* 0x000fe200000010ff */
[----:B------:R-:W-:Y:S01]  /*c8e0*/  @P4 STG.E.U16 desc[UR44][R6.64+0x20], R128 ;  /* 0x0000208006004986 */ /* 0x000fe2000c10152c */
[C---:B------:R-:W-:Y:S01]  /*c8f0*/  ISETP.GT.AND P4, PT, R0.reuse, 0x18, P0 ;  /* 0x000000180000780c */ /* 0x040fe20000784270 */
[-C--:B------:R-:W-:Y:S01]  /*c900*/  FMUL R147, R147, R19.reuse ;  /* 0x0000001393937220 */ /* 0x080fe20000400000 */
[----:B------:R-:W-:Y:S01]  /*c910*/  F2FP.BF16.F32.PACK_AB R136, RZ, R136 ;  /* 0x00000088ff88723e */ /* 0x000fe200000010ff */
[----:B------:R-:W-:Y:S01]  /*c920*/  @P5 STG.E.U16 desc[UR44][R6.64+0x22], R129 ;  /* 0x0000228106005986 */ /* 0x000fe2000c10152c */
[----:B------:R-:W-:Y:S01]  /*c930*/  ISETP.GT.AND P5, PT, R0, 0x19, P0 ;  /* 0x000000190000780c */ /* 0x000fe200007a4270 */
[----:B------:R-:W-:Y:S01]  /*c940*/  FMUL R148, R148, R19 ;  /* 0x0000001394947220 */ /* 0x000fe20000400000 */
[----:B------:R-:W-:Y:S01]  /*c950*/  F2FP.BF16.F32.PACK_AB R137, RZ, R137 ;  /* 0x00000089ff89723e */ /* 0x000fe200000010ff */
[-C--:B------:R-:W-:Y:S01]  /*c960*/  FMUL R149, R149, R19.reuse ;  /* 0x0000001395957220 */ /* 0x080fe20000400000 */
[----:B------:R-:W-:Y:S01]  /*c970*/  F2FP.BF16.F32.PACK_AB R138, RZ, R138 ;  /* 0x0000008aff8a723e */ /* 0x000fe200000010ff */
[--C-:B0-----:R-:W-:Y:S01]  /*c980*/  @P2 IMAD.MOV.U32 R11, RZ, RZ, R13.reuse ;  /* 0x000000ffff0b2224 */ /* 0x101fe200078e000d */
[----:B------:R-:W-:Y:S01]  /*c990*/  @P2 MOV R10, R12 ;  /* 0x0000000c000a2202 */ /* 0x000fe20000000f00 */
[----:B------:R-:W-:Y:S01]  /*c9a0*/  FMUL R150, R150, R19 ;  /* 0x0000001396967220 */ /* 0x000fe20000400000 */
[----:B------:R-:W-:Y:S01]  /*c9b0*/  F2FP.BF16.F32.PACK_AB R139, RZ, R139 ;  /* 0x0000008bff8b723e */ /* 0x000fe200000010ff */
[-C--:B------:R-:W-:Y:S01]  /*c9c0*/  FMUL R151, R151, R19.reuse ;  /* 0x0000001397977220 */ /* 0x080fe20000400000 */
[----:B------:R-:W-:Y:S01]  /*c9d0*/  F2FP.BF16.F32.PACK_AB R140, RZ, R140 ;  /* 0x0000008cff8c723e */ /* 0x000fe200000010ff */
[----:B------:R0:W-:Y:S01]  /*c9e0*/  @P2 STG.E.U16 desc[UR44][R10.64+0x20], R130 ;  /* 0x000020820a002986 */ /* 0x0001e2000c10152c */
        /* <DEDUP_REMOVED lines=12> */
[----:B------:R-:W-:Y:S01]  /*cab0*/  ISETP.GT.AND P5, PT, R0, 0x21, P0 ;  /* 0x000000210000780c */ /* 0x000fe200007a4270 */
[--C-:B0-----:R-:W-:Y:S01]  /*cac0*/  @P2 IMAD.MOV.U32 R10, RZ, RZ, R12.reuse ;  /* 0x000000ffff0a2224 */ /* 0x101fe200078e000c */
[----:B------:R-:W-:Y:S01]  /*cad0*/  F2FP.BF16.F32.PACK_AB R144, RZ, R144 ;  /* 0x00000090ff90723e */ /* 0x000fe200000010ff */
[--C-:B------:R-:W-:Y:S01]  /*cae0*/  @P2 IMAD.MOV.U32 R11, RZ, RZ, R13.reuse ;  /* 0x000000ffff0b2224 */ /* 0x100fe200078e000d */
[----:B------:R-:W-:Y:S01]  /*caf0*/  F2FP.BF16.F32.PACK_AB R145, RZ, R145 ;  /* 0x00000091ff91723e */ /* 0x000fe200000010ff */
[-C--:B------:R-:W-:Y:S01]  /*cb00*/  FMUL R155, R155, R19.reuse ;  /* 0x000000139b9b7220 */ /* 0x080fe20000400000 */
[----:B------:R-:W-:Y:S01]  /*cb10*/  F2FP.BF16.F32.PACK_AB R146, RZ, R146 ;  /* 0x00000092ff92723e */ /* 0x000fe200000010ff */
[-C--:B------:R-:W-:Y:S01]  /*cb20*/  FMUL R156, R156, R19.reuse ;  /* 0x000000139c9c7220 */ /* 0x080fe20000400000 */
[----:B------:R0:W-:Y:S01]  /*cb30*/  @P2 STG.E.U16 desc[UR44][R10.64+0x30], R134 ;  /* 0x000030860a002986 */ /* 0x0001e2000c10152c */
        /* <DEDUP_REMOVED lines=21> */
[----:B------:R-:W-:Y:S01]  /*cc90*/  ISETP.GT.AND P2, PT, R0, 0x28, P1 ;  /* 0x000000280000780c */ /* 0x000fe20000f44270 */
[----:B------:R-:W-:Y:S01]  /*cca0*/  FMUL R162, R162, R19 ;  /* 0x00000013a2a27220 */ /* 0x000fe20000400000 */
[----:B------:R-:W-:Y:S01]  /*ccb0*/  F2FP.BF16.F32.PACK_AB R153, RZ, R153 ;  /* 0x00000099ff99723e */ /* 0x000fe200000010ff */
[----:B------:R-:W-:Y:S01]  /*ccc0*/  @P3 STG.E.U16 desc[UR44][R4.64+0x42], R139 ;  /* 0x0000428b04003986 */ /* 0x000fe2000c10152c */
[C---:B------:R-:W-:Y:S01]  /*ccd0*/  ISETP.GT.AND P3, PT, R0.reuse, 0x29, P1 ;  /* 0x000000290000780c */ /* 0x040fe20000f64270 */
        /* <DEDUP_REMOVED lines=17> */
[----:B------:R-:W-:Y:S01]  /*cdf0*/  FMUL R167, R167, R19 ;  /* 0x00000013a7a77220 */ /* 0x000fe20000400000 */
[----:B------:R-:W-:Y:S01]  /*ce00*/  F2FP.BF16.F32.PACK_AB R158, RZ, R158 ;  /* 0x0000009eff9e723e */ /* 0x000fe200000010ff */
[----:B------:R-:W-:Y:S01]  /*ce10*/  @P3 STG.E.U16 desc[UR44][R4.64+0x52], R143 ;  /* 0x0000528f04003986 */ /* 0x000fe2000c10152c */
[C---:B------:R-:W-:Y:S01]  /*ce20*/  ISETP.GT.AND P3, PT, R0.reuse, 0x31, P1 ;  /* 0x000000310000780c */ /* 0x040fe20000f64270 */
[----:B------:R-:W-:Y:S01]  /*ce30*/  IMAD.U32 R15, RZ, RZ, UR8 ;  /* 0x00000008ff0f7e24 */ /* 0x000fe2000f8e00ff */
[----:B------:R-:W-:Y:S01]  /*ce40*/  F2FP.BF16.F32.PACK_AB R159, RZ, R159 ;  /* 0x0000009fff9f723e */ /* 0x000fe200000010ff */
[----:B------:R-:W-:Y:S01]  /*ce50*/  @P4 STG.E.U16 desc[UR44][R6.64+0x60], R144 ;  /* 0x0000609006004986 */ /* 0x000fe2000c10152c */
[C---:B------:R-:W-:Y:S01]  /*ce60*/  ISETP.GT.AND P4, PT, R0.reuse, 0x38, P0 ;  /* 0x000000380000780c */ /* 0x040fe20000784270 */
[----:B------:R-:W-:Y:S01]  /*ce70*/  USHF.L.U64.HI UR10, UR8, 0x9, UR9 ;  /* 0x00000009080a7899 */ /* 0x000fe20008010209 */
[----:B------:R-:W-:Y:S01]  /*ce80*/  F2FP.BF16.F32.PACK_AB R160, RZ, R160 ;  /* 0x000000a0ffa0723e */ /* 0x000fe200000010ff */
[----:B------:R-:W-:Y:S01]  /*ce90*/  @P5 STG.E.U16 desc[UR44][R6.64+0x62], R145 ;  /* 0x0000629106005986 */ /* 0x000fe2000c10152c */
[----:B------:R-:W-:Y:S01]  /*cea0*/  ISETP.GT.AND P5, PT, R0, 0x39, P0 ;  /* 0x000000390000780c */ /* 0x000fe200007a4270 */
        /* <DEDUP_REMOVED lines=59> */
[----:B------:R-:W-:Y:S01]  /*d260*/  F2FP.BF16.F32.PACK_AB R82, RZ, R82 ;  /* 0x00000052ff52723e */ /* 0x000fe200000010ff */
[----:B0-----:R-:W-:Y:S01]  /*d270*/  @P6 IMAD.MOV.U32 R10, RZ, RZ, R12 ;  /* 0x000000ffff0a6224 */ /* 0x001fe200078e000c */
[----:B------:R-:W-:Y:S01]  /*d280*/  @P5 STG.E.U16 desc[UR44][R6.64+0x92], R157 ;  /* 0x0000929d06005986 */ /* 0x000fe2000c10152c */
[----:B------:R-:W-:Y:S01]  /*d290*/  @P6 IMAD.MOV.U32 R11, RZ, RZ, R13 ;  /* 0x000000ffff0b6224 */ /* 0x000fe200078e000d */
[C---:B------:R-:W-:Y:S01]  /*d2a0*/  ISETP.GT.AND P5, PT, R0.reuse, 0x50, P0 ;  /* 0x000000500000780c */ /* 0x040fe200007a4270 */
[----:B------:R-:W-:Y:S01]  /*d2b0*/  FMUL R87, R87, R19 ;  /* 0x0000001357577220 */ /* 0x000fe20000400000 */
[----:B------:R-:W-:Y:S01]  /*d2c0*/  F2FP.BF16.F32.PACK_AB R83, RZ, R83 ;  /* 0x00000053ff53723e */ /* 0x000fe200000010ff */
[-C--:B------:R-:W-:Y:S01]  /*d2d0*/  FMUL R89, R89, R19.reuse ;  /* 0x0000001359597220 */ /* 0x080fe20000400000 */
[----:B------:R0:W-:Y:S01]  /*d2e0*/  @P6 STG.E.U16 desc[UR44][R10.64+0x90], R158 ;  /* 0x0000909e0a006986 */ /* 0x0001e2000c10152c */
[----:B------:R-:W-:Y:S01]  /*d2f0*/  ISETP.GT.AND P6, PT, R0, 0x51, P0 ;  /* 0x000000510000780c */ /* 0x000fe200007c4270 */
[----:B------:R-:W-:Y:S01]  /*d300*/  FMUL R88, R88, R19 ;  /* 0x0000001358587220 */ /* 0x000fe20000400000 */
[----:B------:R-:W-:Y:S01]  /*d310*/  F2FP.BF16.F32.PACK_AB R85, RZ, R85 ;  /* 0x00000055ff55723e */ /* 0x000fe200000010ff */
[----:B------:R-:W-:Y:S01]  /*d320*/  @P2 STG.E.U16 desc[UR44][R4.64+0x92], R159 ;  /* 0x0000929f04002986 */ /* 0x000fe2000c10152c */
[----:B------:R-:W-:Y:S01]  /*d330*/  ISETP.GT.AND P2, PT, R0, 0x51, P1 ;  /* 0x000000510000780c */ /* 0x000fe20000f44270 */
[-C--:B------:R-:W-:Y:S01]  /*d340*/  FMUL R90, R90, R19.reuse ;  /* 0x000000135a5a7220 */ /* 0x080fe20000400000 */
[----:B------:R-:W-:Y:S01]  /*d350*/  F2FP.BF16.F32.PACK_AB R84, RZ, R84 ;  /* 0x00000054ff54723e */ /* 0x000fe200000010ff */
[-C--:B------:R-:W-:Y:S01]  /*d360*/  FMUL R91, R91, R19.reuse ;  /* 0x000000135b5b7220 */ /* 0x080fe20000400000 */
[----:B------:R-:W-:Y:S01]  /*d370*/  @P5 STG.E.U16 desc[UR44][R6.64+0xa0], R160 ;  /* 0x0000a0a006005986 */ /* 0x000fe2000c10152c */
[C---:B------:R-:W-:Y:S01]  /*d380*/  ISETP.GT.AND P5, PT, R0.reuse, 0x58, P1 ;  /* 0x000000580000780c */ /* 0x040fe20000fa4270 */
[-C--:B------:R-:W-:Y:S01]  /*d390*/  FMUL R93, R93, R19.reuse ;  /* 0x000000135d5d7220 */ /* 0x080fe20000400000 */
[----:B------:R-:W-:Y:S01]  /*d3a0*/  ISETP.GT.AND P1, PT, R0, 0x59, P1 ;  /* 0x000000590000780c */ /* 0x000fe20000f24270 */
[-C--:B------:R-:W-:Y:S01]  /*d3b0*/  FMUL R92, R92, R19.reuse ;  /* 0x000000135c5c7220 */ /* 0x080fe20000400000 */
[----:B------:R-:W-:Y:S01]  /*d3c0*/  @P6 STG.E.U16 desc[UR44][R6.64+0xa2], R161 ;  /* 0x0000a2a106006986 */ /* 0x000fe2000c10152c */
[----:B0-----:R-:W-:Y:S01]  /*d3d0*/  LEA R10, P4, R15, R8, 0x9 ;  /* 0x000000080f0a7211 */ /* 0x001fe200078848ff */
[-C--:B------:R-:W-:Y:S01]  /*d3e0*/  FMUL R94, R94, R19.reuse ;  /* 0x000000135e5e7220 */ /* 0x080fe20000400000 */
[----:B------:R-:W-:Y:S01]  /*d3f0*/  F2FP.BF16.F32.PACK_AB R86, RZ, R86 ;  /* 0x00000056ff56723e */ /* 0x000fe200000010ff */
[----:B------:R-:W-:Y:S01]  /*d400*/  @P3 STG.E.U16 desc[UR44][R12.64+0xa0], R162 ;  /* 0x0000a0a20c003986 */ /* 0x000fe2000c10152c */
[C---:B------:R-:W-:Y:S01]  /*d410*/  ISETP.GT.AND P3, PT, R0.reuse, 0x58, P0 ;  /* 0x000000580000780c */ /* 0x040fe20000764270 */
[-C--:B------:R-:W-:Y:S01]  /*d420*/  FMUL R95, R95, R19.reuse ;  /* 0x000000135f5f7220 */ /* 0x080fe20000400000 */
[----:B------:R-:W-:Y:S01]  /*d430*/  ISETP.GT.AND P0, PT, R0, 0x59, P0 ;  /* 0x000000590000780c */ /* 0x000fe20000704270 */
[----:B------:R-:W-:Y:S01]  /*d440*/  @P2 STG.E.U16 desc[UR44][R4.64+0xa2], R163 ;  /* 0x0000a2a304002986 */ /* 0x000fe2000c10152c */
[----:B------:R-:W-:Y:S01]  /*d450*/  ISETP.GT.AND P2, PT, R3, 0x108, PT ;  /* 0x000001080300780c */ /* 0x000fe20003f44270 */
[-C--:B------:R-:W-:Y:S01]  /*d460*/  FMUL R97, R97, R19.reuse ;  /* 0x0000001361617220 */ /* 0x080fe20000400000 */
[----:B------:R-:W-:Y:S01]  /*d470*/  IADD3.X R11, R9, UR10, RZ, P4, !PT ;  /* 0x0000000a090b7c10 */ /* 0x000fe2000a7fe4ff */
[----:B------:R-:W-:Y:S01]  /*d480*/  FMUL R96, R96, R19 ;  /* 0x0000001360607220 */ /* 0x000fe20000400000 */
[----:B------:R-:W-:Y:S01]  /*d490*/  F2FP.BF16.F32.PACK_AB R87, RZ, R87 ;  /* 0x00000057ff57723e */ /* 0x000fe200000010ff */
[----:B------:R-:W-:Y:S01]  /*d4a0*/  FMUL R98, R98, R19 ;  /* 0x0000001362627220 */ /* 0x000fe20000400000 */
[----:B------:R-:W-:Y:S01]  /*d4b0*/  F2FP.BF16.F32.PACK_AB R89, RZ, R89 ;  /* 0x00000059ff59723e */ /* 0x000fe200000010ff */
[-C--:B------:R-:W-:Y:S01]  /*d4c0*/  FMUL R99, R99, R19.reuse ;  /* 0x0000001363637220 */ /* 0x080fe20000400000 */
[----:B------:R-:W-:Y:S01]  /*d4d0*/  F2FP.BF16.F32.PACK_AB R88, RZ, R88 ;  /* 0x00000058ff58723e */ /* 0x000fe200000010ff */
[----:B------:R-:W-:Y:S01]  /*d4e0*/  @P3 STG.E.U16 desc[UR44][R6.64+0xb0], R164 ;  /* 0x0000b0a406003986 */ /* 0x000fe2000c10152c */
[----:B------:R-:W-:Y:S01]  /*d4f0*/  ISETP.GT.AND P3, PT, R3, 0x100, PT ;  /* 0x000001000300780c */ /* 0x000fe20003f64270 */
[-C--:B------:R-:W-:Y:S01]  /*d500*/  FMUL R101, R101, R19.reuse ;  /* 0x0000001365657220 */ /* 0x080fe20000400000 */
[----:B------:R-:W-:Y:S01]  /*d510*/  F2FP.BF16.F32.PACK_AB R90, RZ, R90 ;  /* 0x0000005aff5a723e */ /* 0x000fe200000010ff */
[----:B------:R0:W-:Y:S01]  /*d520*/  @P0 STG.E.U16 desc[UR44][R6.64+0xb2], R165 ;  /* 0x0000b2a506000986 */ /* 0x0001e2000c10152c */
[----:B------:R-:W-:Y:S01]  /*d530*/  ISETP.GT.AND P0, PT, R0, RZ, P3 ;  /* 0x000000ff0000720c */ /* 0x000fe20001f04270 */
[----:B------:R-:W-:Y:S01]  /*d540*/  FMUL R100, R100, R19 ;  /* 0x0000001364647220 */ /* 0x000fe20000400000 */
[----:B------:R-:W-:Y:S01]  /*d550*/  F2FP.BF16.F32.PACK_AB R91, RZ, R91 ;  /* 0x0000005bff5b723e */ /* 0x000fe200000010ff */
[----:B------:R-:W-:Y:S01]  /*d560*/  @P5 STG.E.U16 desc[UR44][R12.64+0xb0], R166 ;  /* 0x0000b0a60c005986 */ /* 0x000fe2000c10152c */
[----:B------:R-:W-:Y:S01]  /*d570*/  ISETP.GT.AND P5, PT, R0, RZ, P2 ;  /* 0x000000ff0000720c */ /* 0x000fe200017a4270 */
[----:B------:R-:W-:Y:S01]  /*d580*/  FMUL R102, R102, R19 ;  /* 0x0000001366667220 */ /* 0x000fe20000400000 */
[----:B------:R-:W-:Y:S01]  /*d590*/  F2FP.BF16.F32.PACK_AB R93, RZ, R93 ;  /* 0x0000005dff5d723e */ /* 0x000fe200000010ff */
[----:B------:R1:W-:Y:S01]  /*d5a0*/  @P1 STG.E.U16 desc[UR44][R4.64+0xb2], R167 ;  /* 0x0000b2a704001986 */ /* 0x0003e2000c10152c */
[----:B------:R-:W-:Y:S01]  /*d5b0*/  ISETP.GT.AND P1, PT, R0, 0x1, P3 ;  /* 0x000000010000780c */ /* 0x000fe20001f24270 */
[-C--:B------:R-:W-:Y:S01]  /*d5c0*/  FMUL R103, R103, R19.reuse ;  /* 0x0000001367677220 */ /* 0x080fe20000400000 */
[----:B------:R-:W-:Y:S01]  /*d5d0*/  F2FP.BF16.F32.PACK_AB R92, RZ, R92 ;  /* 0x0000005cff5c723e */ /* 0x000fe200000010ff */
[-C--:B------:R-:W-:Y:S01]  /*d5e0*/  FMUL R104, R104, R19.reuse ;  /* 0x0000001368687220 */ /* 0x080fe20000400000 */
[----:B0-----:R-:W-:Y:S01]  /*d5f0*/  IADD3 R6, P4, R10, UR5, RZ ;  /* 0x000000050a067c10 */ /* 0x001fe2000ff9e0ff */
[----:B------:R-:W-:Y:S01]  /*d600*/  @P0 STG.E.U16 desc[UR44][R10.64], R72 ;  /* 0x000000480a000986 */ /* 0x000fe2000c10152c */
[----:B------:R-:W-:Y:S01]  /*d610*/  ISETP.GT.AND P0, PT, R0, 0x1, P2 ;  /* 0x000000010000780c */ /* 0x000fe20001704270 */
[-C--:B------:R-:W-:Y:S01]  /*d620*/  FMUL R105, R105, R19.reuse ;  /* 0x0000001369697220 */ /* 0x080fe20000400000 */
[----:B------:R-:W-:Y:S01]  /*d630*/  IADD3.X R7, R11, UR4, RZ, P4, !PT ;  /* 0x000000040b077c10 */ /* 0x000fe2000a7fe4ff */
[-C--:B------:R-:W-:Y:S01]  /*d640*/  FMUL R106, R106, R19.reuse ;  /* 0x000000136a6a7220 */ /* 0x080fe20000400000 */
        /* <DEDUP_REMOVED lines=8> */
[----:B-1----:R-:W-:Y:S01]  /*d6d0*/  IADD3 R4, P5, R10, UR5, RZ ;  /* 0x000000050a047c10 */ /* 0x002fe2000ffbe0ff */
[----:B------:R-:W-:Y:S01]  /*d6e0*/  FMUL R109, R109, R19 ;  /* 0x000000136d6d7220 */ /* 0x000fe20000400000 */
[----:B------:R-:W-:Y:S01]  /*d6f0*/  F2FP.BF16.F32.PACK_AB R97, RZ, R97 ;  /* 0x00000061ff61723e */ /* 0x000fe200000010ff */
        /* <DEDUP_REMOVED lines=16> */
[----:B------:R-:W-:Y:S01]  /*d800*/  FMUL R115, R115, R19 ;  /* 0x0000001373737220 */ /* 0x000fe20000400000 */
[----:B------:R-:W-:Y:S01]  /*d810*/  F2FP.BF16.F32.PACK_AB R101, RZ, R101 ;  /* 0x00000065ff65723e */ /* 0x000fe200000010ff */
[-C--:B------:R-:W-:Y:S01]  /*d820*/  FMUL R116, R116, R19.reuse ;  /* 0x0000001374747220 */ /* 0x080fe20000400000 */
[----:B------:R-:W-:Y:S01]  /*d830*/  F2FP.BF16.F32.PACK_AB R100, RZ, R100 ;  /* 0x00000064ff64723e */ /* 0x000fe200000010ff */
[----:B------:R-:W-:Y:S01]  /*d840*/  @P0 STG.E.U16 desc[UR44][R6.64+0x10], R78 ;  /* 0x0000104e06000986 */ /* 0x000fe2000c10152c */
[C---:B------:R-:W-:Y:S01]  /*d850*/  ISETP.GT.AND P0, PT, R0.reuse, 0x10, P2 ;  /* 0x000000100000780c */ /* 0x040fe20001704270 */
[-C--:B------:R-:W-:Y:S01]  /*d860*/  FMUL R117, R117, R19.reuse ;  /* 0x0000001375757220 */ /* 0x080fe20000400000 */
[C---:B------:R-:W-:Y:S01]  /*d870*/  ISETP.GT.AND P6, PT, R0.reuse, 0x40, P3 ;  /* 0x000000400000780c */ /* 0x040fe20001fc4270 */
        /* <DEDUP_REMOVED lines=9> */
[C---:B------:R-:W-:Y:S01]  /*d910*/  ISETP.GT.AND P4, PT, R0.reuse, 0x18, P3 ;  /* 0x000000180000780c */ /* 0x040fe20001f84270 */
[----:B------:R-:W-:Y:S01]  /*d920*/  UIMAD UR10, UR9, 0x300, URZ ;  /* 0x00000300090a78a4 */ /* 0x000fe2000f8e023f */
        /* <DEDUP_REMOVED lines=96> */
[----:B------:R-:W-:Y:S01]  /*df30*/  ISETP.GT.AND P1, PT, R3, 0x188, PT ;  /* 0x000001880300780c */ /* 0x000fe20003f24270 */
[----:B------:R-:W-:Y:S01]  /*df40*/  FMUL R48, R48, R19 ;  /* 0x0000001330307220 */ /* 0x000fe20000400000 */
[----:B------:R-:W-:Y:S01]  /*df50*/  F2FP.BF16.F32.PACK_AB R33, RZ, R33 ;  /* 0x00000021ff21723e */ /* 0x000fe200000010ff */
[----:B------:R-:W-:Y:S01]  /*df60*/  @P4 STG.E.U16 desc[UR44][R6.64+0x80], R106 ;  /* 0x0000806a06004986 */ /* 0x000fe2000c10152c */
[C---:B------:R-:W-:Y:S01]  /*df70*/  ISETP.GT.AND P4, PT, R0.reuse, 0x48, P3 ;  /* 0x000000480000780c */ /* 0x040fe20001f84270 */
[----:B------:R-:W-:Y:S01]  /*df80*/  FMUL R49, R49, R19 ;  /* 0x0000001331317220 */ /* 0x000fe20000400000 */
[----:B------:R-:W-:Y:S01]  /*df90*/  F2FP.BF16.F32.PACK_AB R34, RZ, R34 ;  /* 0x00000022ff22723e */ /* 0x000fe200000010ff */
[----:B------:R-:W-:Y:S01]  /*dfa0*/  @P0 STG.E.U16 desc[UR44][R4.64+0x82], R107 ;  /* 0x0000826b04000986 */ /* 0x000fe2000c10152c */
[----:B------:R-:W-:Y:S01]  /*dfb0*/  ISETP.GT.AND P0, PT, R3, 0x180, PT ;  /* 0x000001800300780c */ /* 0x000fe20003f04270 */
[----:B------:R-:W-:Y:S01]  /*dfc0*/  IMAD.U32 R3, RZ, RZ, UR8 ;  /* 0x00000008ff037e24 */ /* 0x000fe2000f8e00ff */
[----:B------:R-:W-:Y:S01]  /*dfd0*/  F2FP.BF16.F32.PACK_AB R35, RZ, R35 ;  /* 0x00000023ff23723e */ /* 0x000fe200000010ff */
[----:B------:R-:W-:Y:S01]  /*dfe0*/  @P5 STG.E.U16 desc[UR44][R10.64+0x92], R109 ;  /* 0x0000926d0a005986 */ /* 0x000fe2000c10152c */
[----:B------:R-:W-:Y:S01]  /*dff0*/  ISETP.GT.AND P5, PT, R0, 0x50, P3 ;  /* 0x000000500000780c */ /* 0x000fe20001fa4270 */
[----:B------:R-:W-:Y:S01]  /*e000*/  IMAD.WIDE.U32 R8, R3, 0x300, R8 ;  /* 0x0000030003087825 */ /* 0x000fe200078e0008 */
[----:B------:R-:W-:-:S03]  /*e010*/  F2FP.BF16.F32.PACK_AB R36, RZ, R36 ;  /* 0x00000024ff24723e */ /* 0x000fc600000010ff */
[----:B------:R-:W-:Y:S01]  /*e020*/  FMUL R50, R50, R19 ;  /* 0x0000001332327220 */ /* 0x000fe20000400000 */
[----:B------:R-:W-:Y:S01]  /*e030*/  F2FP.BF16.F32.PACK_AB R37, RZ, R37 ;  /* 0x00000025ff25723e */ /* 0x000fe200000010ff */
[----:B------:R-:W-:Y:S01]  /*e040*/  @P4 STG.E.U16 desc[UR44][R10.64+0x90], R108 ;  /* 0x0000906c0a004986 */ /* 0x000fe2000c10152c */
[C---:B------:R-:W-:Y:S01]  /*e050*/  ISETP.GT.AND P4, PT, R0.reuse, 0x49, P2 ;  /* 0x000000490000780c */ /* 0x040fe20001784270 */
[-C--:B------:R-:W-:Y:S01]  /*e060*/  FMUL R51, R51, R19.reuse ;  /* 0x0000001333337220 */ /* 0x080fe20000400000 */
[----:B------:R-:W-:Y:S01]  /*e070*/  IADD3 R9, R9, UR10, RZ ;  /* 0x0000000a09097c10 */ /* 0x000fe2000fffe0ff */
[----:B------:R-:W-:Y:S01]  /*e080*/  @P6 STG.E.U16 desc[UR44][R6.64+0x90], R110 ;  /* 0x0000906e06006986 */ /* 0x000fe2000c10152c */
[----:B------:R-:W-:Y:S01]  /*e090*/  ISETP.GT.AND P6, PT, R0, 0x51, P3 ;  /* 0x000000510000780c */ /* 0x000fe20001fc4270 */
[-C--:B------:R-:W-:Y:S01]  /*e0a0*/  FMUL R52, R52, R19.reuse ;  /* 0x0000001334347220 */ /* 0x080fe20000400000 */
[----:B------:R-:W-:Y:S01]  /*e0b0*/  F2FP.BF16.F32.PACK_AB R38, RZ, R38 ;  /* 0x00000026ff26723e */ /* 0x000fe200000010ff */
[----:B------:R-:W-:Y:S01]  /*e0c0*/  FMUL R53, R53, R19 ;  /* 0x0000001335357220 */ /* 0x000fe20000400000 */
[----:B------:R-:W-:Y:S01]  /*e0d0*/  F2FP.BF16.F32.PACK_AB R39, RZ, R39 ;  /* 0x00000027ff27723e */ /* 0x000fe200000010ff */
[-C--:B------:R-:W-:Y:S01]  /*e0e0*/  FMUL R54, R54, R19.reuse ;  /* 0x0000001336367220 */ /* 0x080fe20000400000 */
        /* <DEDUP_REMOVED lines=17> */
[----:B------:R-:W-:Y:S01]  /*e200*/  FMUL R60, R60, R19 ;  /* 0x000000133c3c7220 */ /* 0x000fe20000400000 */
[----:B------:R-:W-:Y:S01]  /*e210*/  F2FP.BF16.F32.PACK_AB R45, RZ, R45 ;  /* 0x0000002dff2d723e */ /* 0x000fe200000010ff */
[----:B------:R-:W-:Y:S01]  /*e220*/  FMUL R61, R61, R19 ;  /* 0x000000133d3d7220 */ /* 0x000fe20000400000 */
[----:B------:R-:W-:Y:S01]  /*e230*/  F2FP.BF16.F32.PACK_AB R46, RZ, R46 ;  /* 0x0000002eff2e723e */ /* 0x000fe200000010ff */
[----:B------:R-:W-:Y:S01]  /*e240*/  @P6 STG.E.U16 desc[UR44][R6.64+0xa0], R114 ;  /* 0x0000a07206006986 */ /* 0x000fe2000c10152c */
[----:B------:R-:W-:Y:S01]  /*e250*/  F2FP.BF16.F32.PACK_AB R47, RZ, R47 ;  /* 0x0000002fff2f723e */ /* 0x000fe200000010ff */
[-C--:B------:R-:W-:Y:S01]  /*e260*/  FMUL R62, R62, R19.reuse ;  /* 0x000000133e3e7220 */ /* 0x080fe20000400000 */
[----:B------:R-:W-:Y:S01]  /*e270*/  F2FP.BF16.F32.PACK_AB R48, RZ, R48 ;  /* 0x00000030ff30723e */ /* 0x000fe200000010ff */
[----:B------:R-:W-:Y:S01]  /*e280*/  @P5 STG.E.U16 desc[UR44][R4.64+0xa2], R115 ;  /* 0x0000a27304005986 */ /* 0x000fe2000c10152c */
[C---:B------:R-:W-:Y:S01]  /*e290*/  ISETP.GT.AND P5, PT, R0.reuse, RZ, P0 ;  /* 0x000000ff0000720c */ /* 0x040fe200007a4270 */
[----:B------:R-:W-:Y:S01]  /*e2a0*/  FMUL R63, R63, R19 ;  /* 0x000000133f3f7220 */ /* 0x000fe20000400000 */
[----:B------:R-:W-:Y:S01]  /*e2b0*/  F2FP.BF16.F32.PACK_AB R49, RZ, R49 ;  /* 0x00000031ff31723e */ /* 0x000fe200000010ff */
[----:B------:R-:W-:Y:S01]  /*e2c0*/  @P4 STG.E.U16 desc[UR44][R10.64+0xb0], R116 ;  /* 0x0000b0740a004986 */ /* 0x000fe2000c10152c */
[----:B------:R-:W-:Y:S01]  /*e2d0*/  ISETP.GT.AND P4, PT, R0, 0x58, P2 ;  /* 0x000000580000780c */ /* 0x000fe20001784270 */
[-C--:B------:R-:W-:Y:S01]  /*e2e0*/  FMUL R64, R64, R19.reuse ;  /* 0x0000001340407220 */ /* 0x080fe20000400000 */
[C---:B------:R-:W-:Y:S01]  /*e2f0*/  ISETP.GT.AND P2, PT, R0.reuse, 0x59, P2 ;  /* 0x000000590000780c */ /* 0x040fe20001744270 */
[----:B------:R0:W-:Y:S01]  /*e300*/  @P3 STG.E.U16 desc[UR44][R10.64+0xb2], R117 ;  /* 0x0000b2750a003986 */ /* 0x0001e2000c10152c */
        /* <DEDUP_REMOVED lines=11> */
[----:B0-----:R-:W-:Y:S01]  /*e3c0*/  @P4 IMAD.MOV.U32 R10, RZ, RZ, R6 ;  /* 0x000000ffff0a4224 */ /* 0x001fe200078e0006 */
[----:B------:R-:W-:Y:S01]  /*e3d0*/  IADD3 R6, P6, R8, UR5, RZ ;  /* 0x0000000508067c10 */ /* 0x000fe2000ffde0ff */
[----:B------:R-:W-:Y:S01]  /*e3e0*/  @P4 IMAD.MOV.U32 R11, RZ, RZ, R7 ;  /* 0x000000ffff0b4224 */ /* 0x000fe200078e0007 */
[----:B------:R-:W-:Y:S01]  /*e3f0*/  F2FP.BF16.F32.PACK_AB R55, RZ, R55 ;  /* 0x00000037ff37723e */ /* 0x000fe200000010ff */
[-C--:B------:R-:W-:Y:S01]  /*e400*/  FMUL R70, R70, R19.reuse ;  /* 0x0000001346467220 */ /* 0x080fe20000400000 */
[----:B------:R-:W-:Y:S01]  /*e410*/  IADD3.X R7, R9, UR4, RZ, P6, !PT ;  /* 0x0000000409077c10 */ /* 0x000fe2000b7fe4ff */
[----:B------:R-:W-:Y:S01]  /*e420*/  FMUL R71, R71, R19 ;  /* 0x0000001347477220 */ /* 0x000fe20000400000 */
[----:B------:R-:W-:Y:S01]  /*e430*/  @P4 STG.E.U16 desc[UR44][R10.64+0xb0], R118 ;  /* 0x0000b0760a004986 */ /* 0x000fe2000c10152c */
[----:B------:R-:W-:-:S02]  /*e440*/  ISETP.GT.AND P4, PT, R0, 0x1, P1 ;  /* 0x000000010000780c */ /* 0x000fc40000f84270 */
[----:B------:R-:W-:Y:S01]  /*e450*/  F2FP.BF16.F32.PACK_AB R56, RZ, R56 ;  /* 0x00000038ff38723e */ /* 0x000fe200000010ff */
[----:B------:R0:W-:Y:S01]  /*e460*/  @P2 STG.E.U16 desc[UR44][R4.64+0xb2], R119 ;  /* 0x0000b27704002986 */ /* 0x0001e2000c10152c */
[C---:B------:R-:W-:Y:S02]  /*e470*/  ISETP.GT.AND P2, PT, R0.reuse, 0x8, P0 ;  /* 0x000000080000780c */ /* 0x040fe40000744270 */
[----:B------:R-:W-:Y:S01]  /*e480*/  F2FP.BF16.F32.PACK_AB R57, RZ, R57 ;  /* 0x00000039ff39723e */ /* 0x000fe200000010ff */
[----:B------:R-:W-:Y:S01]  /*e490*/  @P5 STG.E.U16 desc[UR44][R8.64], R24 ;  /* 0x0000001808005986 */ /* 0x000fe2000c10152c */
[----:B------:R-:W-:Y:S02]  /*e4a0*/  ISETP.GT.AND P5, PT, R0, RZ, P1 ;  /* 0x000000ff0000720c */ /* 0x000fe40000fa4270 */
[----:B------:R-:W-:Y:S02]  /*e4b0*/  F2FP.BF16.F32.PACK_AB R58, RZ, R58 ;  /* 0x0000003aff3a723e */ /* 0x000fe400000010ff */
[----:B------:R-:W-:-:S02]  /*e4c0*/  F2FP.BF16.F32.PACK_AB R59, RZ, R59 ;  /* 0x0000003bff3b723e */ /* 0x000fc400000010ff */
[----:B------:R-:W-:Y:S01]  /*e4d0*/  F2FP.BF16.F32.PACK_AB R60, RZ, R60 ;  /* 0x0000003cff3c723e */ /* 0x000fe200000010ff */
[----:B0-----:R-:W-:Y:S01]  /*e4e0*/  @P3 IMAD.MOV.U32 R4, RZ, RZ, R8 ;  /* 0x000000ffff043224 */ /* 0x001fe200078e0008 */
[C---:B------:R-:W-:Y:S01]  /*e4f0*/  ISETP.GT.AND P6, PT, R0.reuse, 0x49, P1 ;  /* 0x000000490000780c */ /* 0x040fe20000fc4270 */
[----:B------:R-:W-:Y:S01]  /*e500*/  @P3 IMAD.MOV.U32 R5, RZ, RZ, R9 ;  /* 0x000000ffff053224 */ /* 0x000fe200078e0009 */
[----:B------:R-:W-:Y:S02]  /*e510*/  F2FP.BF16.F32.PACK_AB R61, RZ, R61 ;  /* 0x0000003dff3d723e */ /* 0x000fe400000010ff */
[----:B------:R-:W-:Y:S02]  /*e520*/  F2FP.BF16.F32.PACK_AB R62, RZ, R62 ;  /* 0x0000003eff3e723e */ /* 0x000fe400000010ff */
[----:B------:R0:W-:Y:S01]  /*e530*/  @P3 STG.E.U16 desc[UR44][R4.64+0x2], R25 ;  /* 0x0000021904003986 */ /* 0x0001e2000c10152c */
[C---:B------:R-:W-:Y:S02]  /*e540*/  ISETP.GT.AND P3, PT, R0.reuse, 0x9, P0 ;  /* 0x000000090000780c */ /* 0x040fe40000764270 */
[----:B------:R-:W-:Y:S01]  /*e550*/  F2FP.BF16.F32.PACK_AB R63, RZ, R63 ;  /* 0x0000003fff3f723e */ /* 0x000fe200000010ff */
[----:B------:R-:W-:Y:S01]  /*e560*/  @P5 STG.E.U16 desc[UR44][R6.64], R26 ;  /* 0x0000001a06005986 */ /* 0x000fe2000c10152c */
[----:B------:R-:W-:-:S02]  /*e570*/  ISETP.GT.AND P5, PT, R0, 0x9, P1 ;  /* 0x000000090000780c */ /* 0x000fc40000fa4270 */
[----:B------:R-:W-:Y:S02]  /*e580*/  F2FP.BF16.F32.PACK_AB R64, RZ, R64 ;  /* 0x00000040ff40723e */ /* 0x000fe400000010ff */
[----:B------:R-:W-:Y:S02]  /*e590*/  F2FP.BF16.F32.PACK_AB R65, RZ, R65 ;  /* 0x00000041ff41723e */ /* 0x000fe400000010ff */
[----:B------:R-:W-:Y:S01]  /*e5a0*/  F2FP.BF16.F32.PACK_AB R66, RZ, R66 ;  /* 0x00000042ff42723e */ /* 0x000fe200000010ff */
[----:B0-----:R-:W-:Y:S01]  /*e5b0*/  @P4 IMAD.MOV.U32 R4, RZ, RZ, R6 ;  /* 0x000000ffff044224 */ /* 0x001fe200078e0006 */
[----:B------:R-:W-:Y:S01]  /*e5c0*/  F2FP.BF16.F32.PACK_AB R67, RZ, R67 ;  /* 0x00000043ff43723e */ /* 0x000fe200000010ff */
[----:B------:R-:W-:Y:S01]  /*e5d0*/  @P4 IMAD.MOV.U32 R5, RZ, RZ, R7 ;  /* 0x000000ffff054224 */ /* 0x000fe200078e0007 */
[----:B------:R-:W-:Y:S02]  /*e5e0*/  F2FP.BF16.F32.PACK_AB R68, RZ, R68 ;  /* 0x00000044ff44723e */ /* 0x000fe400000010ff */
[----:B------:R-:W-:-:S02]  /*e5f0*/  F2FP.BF16.F32.PACK_AB R69, RZ, R69 ;  /* 0x00000045ff45723e */ /* 0x000fc400000010ff */
[----:B------:R0:W-:Y:S01]  /*e600*/  @P4 STG.E.U16 desc[UR44][R4.64+0x2], R27 ;  /* 0x0000021b04004986 */ /* 0x0001e2000c10152c */
[----:B------:R-:W-:Y:S02]  /*e610*/  ISETP.GT.AND P4, PT, R0, 0x8, P1 ;  /* 0x000000080000780c */ /* 0x000fe40000f84270 */
[----:B------:R-:W-:Y:S02]  /*e620*/  F2FP.BF16.F32.PACK_AB R70, RZ, R70 ;  /* 0x00000046ff46723e */ /* 0x000fe400000010ff */
[----:B------:R-:W-:Y:S01]  /*e630*/  F2FP.BF16.F32.PACK_AB R71, RZ, R71 ;  /* 0x00000047ff47723e */ /* 0x000fe200000010ff */
[----:B0-----:R-:W-:Y:S02]  /*e640*/  @P2 IMAD.MOV.U32 R4, RZ, RZ, R8 ;  /* 0x000000ffff042224 */ /* 0x001fe400078e0008 */
[----:B------:R-:W-:-:S05]  /*e650*/  @P2 IMAD.MOV.U32 R5, RZ, RZ, R9 ;  /* 0x000000ffff052224 */ /* 0x000fca00078e0009 */
[----:B------:R0:W-:Y:S01]  /*e660*/  @P2 STG.E.U16 desc[UR44][R4.64+0x10], R28 ;  /* 0x0000101c04002986 */ /* 0x0001e2000c10152c */
[----:B------:R-:W-:Y:S02]  /*e670*/  ISETP.GT.AND P2, PT, R0, 0x10, P0 ;  /* 0x000000100000780c */ /* 0x000fe40000744270 */
[----:B0-----:R-:W-:Y:S01]  /*e680*/  @P3 MOV R4, R8 ;  /* 0x0000000800043202 */ /* 0x001fe20000000f00 */
[----:B------:R-:W-:-:S05]  /*e690*/  @P3 IMAD.MOV.U32 R5, RZ, RZ, R9 ;  /* 0x000000ffff053224 */ /* 0x000fca00078e0009 */
[----:B------:R0:W-:Y:S01]  /*e6a0*/  @P3 STG.E.U16 desc[UR44][R4.64+0x12], R29 ;  /* 0x0000121d04003986 */ /* 0x0001e2000c10152c */
[----:B------:R-:W-:Y:S01]  /*e6b0*/  ISETP.GT.AND P3, PT, R0, 0x11, P0 ;  /* 0x000000110000780c */ /* 0x000fe20000764270 */
[----:B0-----:R-:W-:Y:S02]  /*e6c0*/  @P4 IMAD.MOV.U32 R4, RZ, RZ, R6 ;  /* 0x000000ffff044224 */ /* 0x001fe400078e0006 */
        /* <DEDUP_REMOVED lines=11> */
[----:B0-----:R-:W-:Y:S01]  /*e780*/  @P3 IMAD.MOV.U32 R4, RZ, RZ, R8 ;  /* 0x000000ffff043224 */ /* 0x001fe200078e0008 */
[----:B------:R-:W-:-:S05]  /*e790*/  @P3 MOV R5, R9 ;  /* 0x0000000900053202 */ /* 0x000fca0000000f00 */
        /* <DEDUP_REMOVED lines=113> */
[C---:B------:R-:W-:Y:S02]  /*eeb0*/  ISETP.GT.AND P3, PT, R0.reuse, 0x58, P0 ;  /* 0x000000580000780c */ /* 0x040fe40000764270 */
[----:B------:R-:W-:Y:S01]  /*eec0*/  ISETP.GT.AND P0, PT, R0, 0x59, P0 ;  /* 0x000000590000780c */ /* 0x000fe20000704270 */
[----:B0-----:R-:W-:Y:S02]  /*eed0*/  @P5 IMAD.MOV.U32 R4, RZ, RZ, R6 ;  /* 0x000000ffff045224 */ /* 0x001fe400078e0006 */
[----:B------:R-:W-:-:S10]  /*eee0*/  @P5 IMAD.MOV.U32 R5, RZ, RZ, R7 ;  /* 0x000000ffff055224 */ /* 0x000fd400078e0007 */
[----:B------:R-:W-:Y:S02]  /*eef0*/  @P0 IMAD.MOV.U32 R10, RZ, RZ, R8 ;  /* 0x000000ffff0a0224 */ /* 0x000fe400078e0008 */
[----:B------:R-:W-:Y:S01]  /*ef00*/  @P0 IMAD.MOV.U32 R11, RZ, RZ, R9 ;  /* 0x000000ffff0b0224 */ /* 0x000fe200078e0009 */
        /* <DEDUP_REMOVED lines=9> */
[C---:B------:R-:W-:Y:S02]  /*efa0*/  ISETP.GT.AND P4, PT, R0.reuse, 0x58, P1 ;  /* 0x000000580000780c */ /* 0x040fe40000f84270 */
[----:B------:R-:W-:Y:S02]  /*efb0*/  ISETP.GT.AND P1, PT, R0, 0x59, P1 ;  /* 0x000000590000780c */ /* 0x000fe40000f24270 */
[----:B0-----:R-:W-:Y:S01]  /*efc0*/  @P2 MOV R4, R8 ;  /* 0x0000000800042202 */ /* 0x001fe20000000f00 */
[----:B------:R-:W-:-:S05]  /*efd0*/  @P2 IMAD.MOV.U32 R5, RZ, RZ, R9 ;  /* 0x000000ffff052224 */ /* 0x000fca00078e0009 */
[----:B------:R0:W-:Y:S02]  /*efe0*/  @P2 STG.E.U16 desc[UR44][R4.64+0xa2], R65 ;  /* 0x0000a24104002986 */ /* 0x0001e4000c10152c */
[----:B0-----:R-:W-:Y:S02]  /*eff0*/  @P6 IMAD.MOV.U32 R4, RZ, RZ, R6 ;  /* 0x000000ffff046224 */ /* 0x001fe400078e0006 */
[----:B------:R-:W-:-:S05]  /*f000*/  @P6 IMAD.MOV.U32 R5, RZ, RZ, R7 ;  /* 0x000000ffff056224 */ /* 0x000fca00078e0007 */
[----:B------:R0:W-:Y:S02]  /*f010*/  @P6 STG.E.U16 desc[UR44][R4.64+0xa0], R66 ;  /* 0x0000a04204006986 */ /* 0x0001e4000c10152c */
[----:B0-----:R-:W-:Y:S02]  /*f020*/  @P5 IMAD.MOV.U32 R4, RZ, RZ, R6 ;  /* 0x000000ffff045224 */ /* 0x001fe400078e0006 */
[----:B------:R-:W-:-:S05]  /*f030*/  @P5 IMAD.MOV.U32 R5, RZ, RZ, R7 ;  /* 0x000000ffff055224 */ /* 0x000fca00078e0007 */
[----:B------:R0:W-:Y:S04]  /*f040*/  @P5 STG.E.U16 desc[UR44][R4.64+0xa2], R67 ;  /* 0x0000a24304005986 */ /* 0x0001e8000c10152c */
[----:B------:R1:W-:Y:S04]  /*f050*/  @P3 STG.E.U16 desc[UR44][R8.64+0xb0], R68 ;  /* 0x0000b04408003986 */ /* 0x0003e8000c10152c */
[----:B------:R1:W-:Y:S01]  /*f060*/  @P0 STG.E.U16 desc[UR44][R10.64+0xb2], R69 ;  /* 0x0000b2450a000986 */ /* 0x0003e2000c10152c */
[----:B0-----:R-:W-:Y:S01]  /*f070*/  @P4 IMAD.MOV.U32 R4, RZ, RZ, R6 ;  /* 0x000000ffff044224 */ /* 0x001fe200078e0006 */
[----:B------:R-:W-:-:S05]  /*f080*/  @P4 MOV R5, R7 ;  /* 0x0000000700054202 */ /* 0x000fca0000000f00 */
[----:B------:R1:W-:Y:S04]  /*f090*/  @P4 STG.E.U16 desc[UR44][R4.64+0xb0], R70 ;  /* 0x0000b04604004986 */ /* 0x0003e8000c10152c */
[----:B------:R1:W-:Y:S02]  /*f0a0*/  @P1 STG.E.U16 desc[UR44][R6.64+0xb2], R71 ;  /* 0x0000b24706001986 */ /* 0x0003e4000c10152c */
.L_x_404:
[----:B------:R-:W-:Y:S05]  /*f0b0*/  BSYNC B0 ;  /* 0x0000000000007941 */ /* 0x000fea0003800000 */
.L_x_28:
[----:B------:R-:W-:Y:S01]  /*f0c0*/  ULDC UR4, c[0x0][0xc] ;  /* 0x0000030000047ab9 */ /* 0x000fe20000000800 */
[----:B------:R-:W-:Y:S01]  /*f0d0*/  ULDC UR5, c[0x0][0x10] ;  /* 0x0000040000057ab9 */ /* 0x000fe20000000800 */
[----:B0-----:R-:W0:Y:S01]  /*f0e0*/  LDC R3, c[0x0][0x14] ;  /* 0x00000500ff037b82 */ /* 0x001e220000000800 */
[----:B------:R-:W-:Y:S01]  /*f0f0*/  UIMAD.WIDE.U32 UR4, UR4, UR5, URZ ;  /* 0x00000005040472a5 */ /* 0x000fe2000f8e003f */
[----:B------:R-:W-:Y:S01]  /*f100*/  PRMT R0, RZ, 0x7610, R0 ;  /* 0x00007610ff007816 */ /* 0x000fe20000000000 */
[----:B------:R-:W-:Y:S01]  /*f110*/  UMOV UR41, 0xffffffff ;  /* 0xffffffff00297882 */ /* 0x000fe20000000000 */
[----:B------:R-:W-:-:S03]  /*f120*/  UMOV UR42, 0xffffffff ;  /* 0xffffffff002a7882 */ /* 0x000fc60000000000 */
[----:B0-----:R-:W-:-:S04]  /*f130*/  IMAD.WIDE.U32 R16, R3, UR4, R16 ;  /* 0x0000000403107c25 */ /* 0x001fc8000f8e0010 */
[----:B------:R-:W-:Y:S01]  /*f140*/  IMAD R3, R3, UR5, RZ ;  /* 0x0000000503037c24 */ /* 0x000fe2000f8e02ff */
[----:B------:R-:W-:Y:S02]  /*f150*/  ULDC.64 UR4, c[0x0][0x650] ;  /* 0x0001940000047ab9 */ /* 0x000fe40000000a00 */
[----:B------:R-:W-:Y:S01]  /*f160*/  ISETP.GE.U32.AND P0, PT, R16, UR4, PT ;  /* 0x0000000410007c0c */ /* 0x000fe2000bf06070 */
[----:B------:R-:W-:-:S05]  /*f170*/  IMAD.IADD R17, R17, 0x1, R3 ;  /* 0x0000000111117824 */ /* 0x000fca00078e0203 */
[----:B------:R-:W-:-:S13]  /*f180*/  ISETP.GE.U32.AND.EX P0, PT, R17, UR5, PT, P0 ;  /* 0x0000000511007c0c */ /* 0x000fda000bf06100 */
[----:B------:R-:W-:Y:S05]  /*f190*/  @P0 BRA `(.L_x_405) ;  /* 0x0000000400880947 */ /* 0x000fea0003800000 */
[----:B------:R-:W0:Y:S01]  /*f1a0*/  S2UR UR6, SR_CTAID.X ;  /* 0x00000000000679c3 */ /* 0x000e220000002500 */
[----:B------:R-:W-:Y:S01]  /*f1b0*/  ULDC.64 UR12, c[0x0][0x628] ;  /* 0x00018a00000c7ab9 */ /* 0x000fe20000000a00 */
[----:B------:R-:W-:Y:S01]  /*f1c0*/  ULDC UR4, c[0x0][0x150] ;  /* 0x0000540000047ab9 */ /* 0x000fe20000000800 */
[----:B------:R-:W-:Y:S01]  /*f1d0*/  ISETP.NE.U32.AND P0, PT, RZ, UR12, PT ;  /* 0x0000000cff007c0c */ /* 0x000fe2000bf05070 */
[----:B------:R-:W-:Y:S01]  /*f1e0*/  ULDC UR15, c[0x0][0x630] ;  /* 0x00018c00000f7ab9 */ /* 0x000fe20000000800 */
[C---:B------:R-:W-:Y:S01]  /*f1f0*/  R2UR UR16, R16.reuse ;  /* 0x00000000101072ca */ /* 0x040fe200000e0000 */
[----:B------:R-:W-:Y:S01]  /*f200*/  ULDC UR19, c[0x0][0x154] ;  /* 0x0000550000137ab9 */ /* 0x000fe20000000800 */
[----:B------:R-:W-:Y:S01]  /*f210*/  ISETP.NE.AND.EX P0, PT, RZ, UR13, PT, P0 ;  /* 0x0000000dff007c0c */ /* 0x000fe2000bf05300 */
[----:B------:R-:W1:Y:S01]  /*f220*/  S2UR UR18, SR_CTAID.Y ;  /* 0x00000000001279c3 */ /* 0x000e620000002600 */
[----:B------:R-:W-:Y:S02]  /*f230*/  R2UR UR17, R17 ;  /* 0x00000000111172ca */ /* 0x000fe400000e0000 */
[----:B------:R-:W-:-:S02]  /*f240*/  R2UR UR10, R16 ;  /* 0x00000000100a72ca */ /* 0x000fc400000e0000 */
[----:B------:R-:W-:Y:S02]  /*f250*/  R2UR UR11, R17 ;  /* 0x00000000110b72ca */ /* 0x000fe400000e0000 */
[----:B0-----:R-:W-:-:S05]  /*f260*/  I2FP.F32.U32 R0, UR6 ;  /* 0x0000000600007c45 */ /* 0x001fca0008201000 */
[----:B------:R-:W-:-:S04]  /*f270*/  FMUL R0, R0, UR4 ;  /* 0x0000000400007c20 */ /* 0x000fc80008400000 */
[----:B------:R0:W0:Y:S01]  /*f280*/  F2I.U32.TRUNC.NTZ R3, R0 ;  /* 0x0000000000037305 */ /* 0x000022000020f000 */
[----:B-1----:R-:W-:Y:S05]  /*f290*/  @!P0 BRA `(.L_x_406) ;  /* 0x0000000000308947 */ /* 0x002fea0003800000 */
        /* <DEDUP_REMOVED lines=12> */
.L_x_406:
[----:B------:R-:W-:Y:S01]  /*f360*/  USHF.R.U64 UR42, UR10, UR15, UR11 ;  /* 0x0000000f0a2a7299 */ /* 0x000fe2000800120b */
[----:B0-----:R-:W-:Y:S01]  /*f370*/  I2FP.F32.U32 R0, UR18 ;  /* 0x0000001200007c45 */ /* 0x001fe20008201000 */
[----:B------:R-:W-:Y:S02]  /*f380*/  USHF.R.U32.HI UR4, URZ, UR15, UR11 ;  /* 0x0000000f3f047299 */ /* 0x000fe4000801160b */
        /* <DEDUP_REMOVED lines=8> */
[----:B------:R-:W-:Y:S01]  /*f410*/  UIMAD.WIDE.U32 UR8, UR10, UR12, UR8 ;  /* 0x0000000c0a0872a5 */ /* 0x000fe2000f8e0008 */
[----:B------:R-:W-:Y:S01]  /*f420*/  R2UR UR12, R3 ;  /* 0x00000000030c72ca */ /* 0x000fe200000e0000 */
[----:B------:R-:W-:Y:S01]  /*f430*/  UIMAD UR10, UR10, UR13, UR4 ;  /* 0x0000000d0a0a72a4 */ /* 0x000fe2000f8e0204 */
[----:B------:R-:W-:Y:S01]  /*f440*/  ULDC UR11, c[0x0][0x618] ;  /* 0x00018600000b7ab9 */ /* 0x000fe20000000800 */
[----:B------:R-:W-:Y:S02]  /*f450*/  ULDC UR21, c[0x0][0x658] ;  /* 0x0001960000157ab9 */ /* 0x000fe40000000800 */
[----:B------:R-:W-:Y:S01]  /*f460*/  UIADD3 UR9, UR9, UR10, URZ ;  /* 0x0000000a09097290 */ /* 0x000fe2000fffe03f */
[----:B------:R-:W-:Y:S01]  /*f470*/  UMOV UR15, 0xffffffff ;  /* 0xffffffff000f7882 */ /* 0x000fe20000000000 */
[----:B------:R-:W-:Y:S01]  /*f480*/  ULDC.64 UR4, c[0x0][0x640] ;  /* 0x0001900000047ab9 */ /* 0x000fe20000000a00 */
[----:B------:R-:W-:Y:S01]  /*f490*/  USHF.L.U32 UR15, UR15, UR21, URZ ;  /* 0x000000150f0f7299 */ /* 0x000fe2000800063f */
[----:B------:R-:W-:Y:S01]  /*f4a0*/  ISETP.NE.U32.AND P0, PT, RZ, UR4, PT ;  /* 0x00000004ff007c0c */ /* 0x000fe2000bf05070 */
[----:B------:R-:W-:-:S02]  /*f4b0*/  USHF.R.U64 UR16, UR8, UR11, UR9 ;  /* 0x0000000b08107299 */ /* 0x000fc40008001209 */
[----:B------:R-:W-:Y:S01]  /*f4c0*/  USHF.R.U32.HI UR8, URZ, UR11, UR9 ;  /* 0x0000000b3f087299 */ /* 0x000fe20008011609 */
[----:B0-----:R-:W-:Y:S01]  /*f4d0*/  R2UR UR14, R0 ;  /* 0x00000000000e72ca */ /* 0x001fe200000e0000 */
[----:B------:R-:W-:Y:S01]  /*f4e0*/  ULDC UR17, c[0x0][0x608] ;  /* 0x0001820000117ab9 */ /* 0x000fe20000000800 */
[----:B------:R-:W-:Y:S01]  /*f4f0*/  ULOP3.LUT UR40, URZ, UR15, URZ, 0x33, !UPT ;  /* 0x0000000f3f287292 */ /* 0x000fe2000f8e333f */
[----:B------:R-:W-:Y:S01]  /*f500*/  ISETP.NE.AND.EX P0, PT, RZ, UR5, PT, P0 ;  /* 0x00000005ff007c0c */ /* 0x000fe2000bf05300 */
[----:B------:R-:W-:Y:S02]  /*f510*/  USHF.R.U64 UR15, UR16, UR17, UR8 ;  /* 0x00000011100f7299 */ /* 0x000fe40008001208 */
[----:B------:R-:W-:Y:S02]  /*f520*/  USHF.R.U32.HI UR8, URZ, UR17, UR8 ;  /* 0x000000113f087299 */ /* 0x000fe40008011608 */
[----:B------:R-:W-:Y:S02]  /*f530*/  UIADD3 UR12, -UR12, URZ, URZ ;  /* 0x0000003f0c0c7290 */ /* 0x000fe4000fffe13f */
[----:B------:R-:W-:Y:S01]  /*f540*/  USHF.R.U64 UR17, UR15, UR21, UR8 ;  /* 0x000000150f117299 */ /* 0x000fe20008001208 */
[----:B------:R-:W-:Y:S01]  /*f550*/  UMOV UR19, 0x1 ;  /* 0x0000000100137882 */ /* 0x000fe20000000000 */
[----:B------:R-:W-:Y:S01]  /*f560*/  ULDC UR13, c[0x0][0x144] ;  /* 0x00005100000d7ab9 */ /* 0x000fe20000000800 */
[----:B------:R-:W-:Y:S01]  /*f570*/  ULDC UR7, c[0x0][0x600] ;  /* 0x0001800000077ab9 */ /* 0x000fe20000000800 */
[----:B------:R-:W-:-:S02]  /*f580*/  USHF.L.U32 UR24, UR19, UR21, URZ ;  /* 0x0000001513187299 */ /* 0x000fc4000800063f */
[----:B------:R-:W-:Y:S02]  /*f590*/  USHF.R.U32.HI UR8, URZ, UR21, UR8 ;  /* 0x000000153f087299 */ /* 0x000fe40008011608 */
[----:B------:R-:W-:Y:S02]  /*f5a0*/  UIMAD UR21, UR13, UR12, UR6 ;  /* 0x0000000c0d1572a4 */ /* 0x000fe4000f8e0206 */
[----:B------:R-:W-:Y:S02]  /*f5b0*/  UIADD3 UR20, UR7, -0x1, URZ ;  /* 0xffffffff07147890 */ /* 0x000fe4000fffe03f */
[----:B------:R-:W-:Y:S01]  /*f5c0*/  UIADD3 UR19, -UR14, URZ, URZ ;  /* 0x0000003f0e137290 */ /* 0x000fe2000fffe13f */
        /* <DEDUP_REMOVED lines=17> */
.L_x_407:
[----:B------:R-:W-:Y:S01]  /*f6e0*/  UISETP.NE.AND UP0, UPT, UR39, URZ, UPT ;  /* 0x0000003f2700728c */ /* 0x000fe2000bf05270 */
[----:B------:R-:W-:Y:S01]  /*f6f0*/  IMAD.MOV.U32 R0, RZ, RZ, 0x1 ;  /* 0x00000001ff007424 */ /* 0x000fe200078e00ff */
[----:B------:R-:W-:Y:S02]  /*f700*/  USHF.R.U64 UR4, UR6, UR22, UR8 ;  /* 0x0000001606047299 */ /* 0x000fe40008001208 */
[----:B------:R-:W-:Y:S02]  /*f710*/  ULOP3.LUT UR40, UR15, UR40, URZ, 0xc0, !UPT ;  /* 0x000000280f287292 */ /* 0x000fe4000f8ec03f */
[----:B------:R-:W-:Y:S02]  /*f720*/  UIADD3 UR5, -UR4, URZ, URZ ;  /* 0x0000003f04057290 */ /* 0x000fe4000fffe13f */
[----:B------:R-:W-:Y:S02]  /*f730*/  UIMAD UR40, UR24, UR4, UR40 ;  /* 0x00000004182872a4 */ /* 0x000fe4000f8e0228 */
[----:B------:R-:W-:-:S02]  /*f740*/  ULOP3.LUT UR16, UR16, UR20, URZ, 0xc0, !UPT ;  /* 0x0000001410107292 */ /* 0x000fc4000f8ec03f */
[----:B------:R-:W-:Y:S02]  /*f750*/  @UP0 UIMAD UR21, UR25, UR19, UR18 ;  /* 0x00000013191502a4 */ /* 0x000fe4000f8e0212 */
[----:B------:R-:W-:-:S03]  /*f760*/  UIMAD UR4, UR5, UR23, UR17 ;  /* 0x00000017050472a4 */ /* 0x000fc6000f8e0211 */
[----:B------:R-:W-:Y:S01]  /*f770*/  ULDC UR5, c[0x0][0x610] ;  /* 0x0001840000057ab9 */ /* 0x000fe20000000800 */
[----:B------:R-:W-:Y:S02]  /*f780*/  UIMAD UR4, UR4, UR7, UR16 ;  /* 0x00000007040472a4 */ /* 0x000fe4000f8e0210 */
[----:B------:R-:W-:-:S04]  /*f790*/  UIMAD UR40, UR40, UR5, UR21 ;  /* 0x00000005282872a4 */ /* 0x000fc8000f8e0215 */
[----:B------:R-:W-:Y:S02]  /*f7a0*/  USEL UR41, UR4, UR40, !UP0 ;  /* 0x0000002804297287 */ /* 0x000fe4000c000000 */
[----:B------:R-:W-:-:S12]  /*f7b0*/  USEL UR40, UR40, UR4, !UP0 ;  /* 0x0000000428287287 */ /* 0x000fd8000c000000 */
.L_x_405:
[----:B------:R-:W-:-:S13]  /*f7c0*/  LOP3.LUT P0, RZ, R0, 0xff, RZ, 0xc0, !PT ;  /* 0x000000ff00ff7812 */ /* 0x000fda000780c0ff */
[----:B------:R-:W-:Y:S05]  /*f7d0*/  @P0 BRA `(.L_x_408) ;  /* 0xffffff18002c0947 */ /* 0x000fea000383ffff */
[----:B------:R-:W-:Y:S05]  /*f7e0*/  EXIT ;  /* 0x000000000000794d */ /* 0x000fea0003800000 */
.L_x_3:
[----:B------:R-:W-:Y:S01]  /*f7f0*/  ULDC.64 UR8, c[0x0][0x650] ;  /* 0x0001940000087ab9 */ /* 0x000fe20000000a00 */
[----:B------:R-:W-:Y:S01]  /*f800*/  PRMT R0, RZ, 0x7610, R0 ;  /* 0x00007610ff007816 */ /* 0x000fe20000000000 */
[----:B------:R-:W-:Y:S01]  /*f810*/  IMAD.MOV.U32 R3, RZ, RZ, -0x1 ;  /* 0xffffffffff037424 */ /* 0x000fe200078e00ff */
[----:B------:R-:W-:Y:S01]  /*f820*/  ISETP.GE.U32.AND P0, PT, R16, UR8, PT ;  /* 0x0000000810007c0c */ /* 0x000fe2000bf06070 */
[----:B------:R-:W-:Y:S02]  /*f830*/  IMAD.MOV.U32 R4, RZ, RZ, -0x1 ;  /* 0xffffffffff047424 */ /* 0x000fe400078e00ff */
[----:B------:R-:W-:Y:S01]  /*f840*/  IMAD.MOV.U32 R11, RZ, RZ, -0x1 ;  /* 0xffffffffff0b7424 */ /* 0x000fe200078e00ff */
[----:B------:R-:W-:-:S13]  /*f850*/  ISETP.GE.U32.AND.EX P0, PT, R17, UR9, PT, P0 ;  /* 0x0000000911007c0c */ /* 0x000fda000bf06100 */
[----:B------:R-:W-:Y:S05]  /*f860*/  @P0 BRA `(.L_x_409) ;  /* 0x00000004008c0947 */ /* 0x000fea0003800000 */
[----:B------:R-:W-:Y:S01]  /*f870*/  I2FP.F32.U32 R0, UR4 ;  /* 0x0000000400007c45 */ /* 0x000fe20008201000 */
[----:B0-----:R-:W-:Y:S01]  /*f880*/  ULDC.64 UR16, c[0x0][0x628] ;  /* 0x00018a0000107ab9 */ /* 0x001fe20000000a00 */
        /* <DEDUP_REMOVED lines=24> */
.L_x_410:
        /* <DEDUP_REMOVED lines=24> */
[----:B------:R-:W-:Y:S01]  /*fb90*/  UMOV UR19, 0x1 ;  /* 0x0000000100137882 */ /* 0x000fe20000000000 */
[----:B------:R-:W-:Y:S01]  /*fba0*/  ULDC UR20, c[0x0][0x608] ;  /* 0x0001820000147ab9 */ /* 0x000fe20000000800 */
[----:B------:R-:W-:Y:S01]  /*fbb0*/  USHF.L.U32 UR26, UR19, UR23, URZ ;  /* 0x00000017131a7299 */ /* 0x000fe2000800063f */
[----:B------:R-:W-:Y:S01]  /*fbc0*/  ISETP.NE.AND.EX P0, PT, RZ, UR9, PT, P0 ;  /* 0x00000009ff007c0c */ /* 0x000fe2000bf05300 */
[----:B------:R-:W-:Y:S02]  /*fbd0*/  USHF.R.U64 UR19, UR18, UR20, UR11 ;  /* 0x0000001412137299 */ /* 0x000fe4000800120b */
[----:B------:R-:W-:Y:S02]  /*fbe0*/  USHF.R.U32.HI UR11, URZ, UR20, UR11 ;  /* 0x000000143f0b7299 */ /* 0x000fe4000801160b */
[----:B------:R-:W-:-:S02]  /*fbf0*/  UIADD3 UR15, -UR15, URZ, URZ ;  /* 0x0000003f0f0f7290 */ /* 0x000fc4000fffe13f */
[----:B------:R-:W-:Y:S01]  /*fc00*/  USHF.R.U64 UR20, UR19, UR23, UR11 ;  /* 0x0000001713147299 */ /* 0x000fe2000800120b */
[----:B------:R-:W-:Y:S01]  /*fc10*/  ULDC UR16, c[0x0][0x144] ;  /* 0x0000510000107ab9 */ /* 0x000fe20000000800 */
[----:B------:R-:W-:Y:S01]  /*fc20*/  ULDC UR6, c[0x0][0x600] ;  /* 0x0001800000067ab9 */ /* 0x000fe20000000800 */
[----:B------:R-:W-:Y:S02]  /*fc30*/  USHF.R.U32.HI UR11, URZ, UR23, UR11 ;  /* 0x000000173f0b7299 */ /* 0x000fe4000801160b */
[----:B------:R-:W-:Y:S02]  /*fc40*/  UIMAD UR23, UR16, UR15, UR4 ;  /* 0x0000000f101772a4 */ /* 0x000fe4000f8e0204 */
[----:B------:R-:W-:Y:S02]  /*fc50*/  UIADD3 UR22, UR6, -0x1, URZ ;  /* 0xffffffff06167890 */ /* 0x000fe4000fffe03f */
[----:B------:R-:W-:Y:S02]  /*fc60*/  ULOP3.LUT UR27, URZ, UR13, URZ, 0x33, !UPT ;  /* 0x0000000d3f1b7292 */ /* 0x000fe4000f8e333f */
        /* <DEDUP_REMOVED lines=18> */
.L_x_411:
[----:B------:R-:W-:Y:S01]  /*fd90*/  UISETP.NE.AND UP0, UPT, UR39, URZ, UPT ;  /* 0x0000003f2700728c */ /* 0x000fe2000bf05270 */
[----:B------:R-:W-:Y:S01]  /*fda0*/  IMAD.MOV.U32 R0, RZ, RZ, 0x1 ;  /* 0x00000001ff007424 */ /* 0x000fe200078e00ff */
[----:B------:R-:W-:Y:S01]  /*fdb0*/  USHF.R.U64 UR8, UR4, UR24, UR11 ;  /* 0x0000001804087299 */ /* 0x000fe2000800120b */
[----:B------:R-:W-:Y:S01]  /*fdc0*/  IMAD.U32 R11, RZ, RZ, UR5 ;  /* 0x00000005ff0b7e24 */ /* 0x000fe2000f8e00ff */
[----:B------:R-:W-:Y:S02]  /*fdd0*/  ULOP3.LUT UR4, UR19, UR27, URZ, 0xc0, !UPT ;  /* 0x0000001b13047292 */ /* 0x000fe4000f8ec03f */
[----:B------:R-:W-:Y:S02]  /*fde0*/  ULOP3.LUT UR18, UR18, UR22, URZ, 0xc0, !UPT ;  /* 0x0000001612127292 */ /* 0x000fe4000f8ec03f */
[----:B------:R-:W-:-:S03]  /*fdf0*/  UIMAD UR4, UR26, UR8, UR4 ;  /* 0x000000081a0472a4 */ /* 0x000fc6000f8e0204 */
[----:B------:R-:W-:Y:S02]  /*fe00*/  @UP0 UIMAD UR23, UR28, UR21, UR7 ;  /* 0x000000151c1702a4 */ /* 0x000fe4000f8e0207 */
[----:B------:R-:W-:-:S03]  /*fe10*/  UIADD3 UR7, -UR8, URZ, URZ ;  /* 0x0000003f08077290 */ /* 0x000fc6000fffe13f */
[----:B------:R-:W-:Y:S01]  /*fe20*/  ULDC UR8, c[0x0][0x610] ;  /* 0x0001840000087ab9 */ /* 0x000fe20000000800 */
[----:B------:R-:W-:Y:S02]  /*fe30*/  UIMAD UR7, UR7, UR25, UR20 ;  /* 0x00000019070772a4 */ /* 0x000fe4000f8e0214 */
[----:B------:R-:W-:Y:S02]  /*fe40*/  UIMAD UR4, UR4, UR8, UR23 ;  /* 0x00000008040472a4 */ /* 0x000fe4000f8e0217 */
[----:B------:R-:W-:-:S04]  /*fe50*/  UIMAD UR7, UR7, UR6, UR18 ;  /* 0x00000006070772a4 */ /* 0x000fc8000f8e0212 */
[----:B------:R-:W-:Y:S02]  /*fe60*/  USEL UR6, UR7, UR4, !UP0 ;  /* 0x0000000407067287 */ /* 0x000fe4000c000000 */
[----:B------:R-:W-:-:S04]  /*fe70*/  USEL UR4, UR4, UR7, !UP0 ;  /* 0x0000000704047287 */ /* 0x000fc8000c000000 */
[----:B------:R-:W-:Y:S02]  /*fe80*/  IMAD.U32 R4, RZ, RZ, UR6 ;  /* 0x00000006ff047e24 */ /* 0x000fe4000f8e00ff */
[----:B------:R-:W-:-:S07]  /*fe90*/  MOV R3, UR4 ;  /* 0x0000000400037c02 */ /* 0x000fce0008000f00 */
.L_x_409:
[----:B------:R-:W-:-:S08]  /*fea0*/  NOP ;  /* 0x0000000000007918 */ /* 0x000fd00000000000 */
[----:B------:R-:W1:-:S00]  /*feb0*/  USETMAXREG.DEALLOC.CTAPOOL 0x28 ;  /* 0x00000028000079c8 */ /* 0x000e4000080e0500 */
[----:B------:R-:W-:-:S13]  /*fec0*/  ISETP.NE.AND P0, PT, RZ, UR10, PT ;  /* 0x0000000aff007c0c */ /* 0x000fda000bf05270 */
[----:B0-----:R-:W-:Y:S05]  /*fed0*/  @P0 EXIT ;  /* 0x000000000000094d */ /* 0x001fea0003800000 */
[----:B-1----:R-:W-:Y:S01]  /*fee0*/  LOP3.LUT P0, RZ, R0, 0xff, RZ, 0xc0, !PT ;  /* 0x000000ff00ff7812 */ /* 0x002fe2000780c0ff */
[----:B------:R-:W-:Y:S02]  /*fef0*/  IMAD.MOV.U32 R8, RZ, RZ, 0x1 ;  /* 0x00000001ff087424 */ /* 0x000fe400078e00ff */
[----:B------:R-:W-:-:S10]  /*ff00*/  IMAD.MOV.U32 R0, RZ, RZ, RZ ;  /* 0x000000ffff007224 */ /* 0x000fd400078e00ff */
[----:B------:R-:W-:Y:S05]  /*ff10*/  @!P0 BRA `(.L_x_412) ;  /* 0x0000000c004c8947 */ /* 0x000fea0003800000 */
[----:B------:R-:W-:Y:S01]  /*ff20*/  ULDC UR4, c[0x0][0x28c] ;  /* 0x0000a30000047ab9 */ /* 0x000fe20000000800 */
[----:B------:R-:W-:Y:S01]  /*ff30*/  ULDC UR6, c[0x0][0x658] ;  /* 0x0001960000067ab9 */ /* 0x000fe20000000800 */
[----:B------:R-:W-:Y:S01]  /*ff40*/  UIADD3 UR10, UR4, 0x3f, URZ ;  /* 0x0000003f040a7890 */ /* 0x000fe2000fffe03f */
[C---:B------:R-:W-:Y:S01]  /*ff50*/  LOP3.LUT P3, RZ, R2.reuse, 0x7f, RZ, 0xc0, !PT ;  /* 0x0000007f02ff7812 */ /* 0x040fe2000786c0ff */
[----:B------:R-:W-:Y:S01]  /*ff60*/  UMOV UR7, 0xffffffff ;  /* 0xffffffff00077882 */ /* 0x000fe20000000000 */
[----:B------:R-:W-:Y:S01]  /*ff70*/  ULDC UR5, c[0x0][0x600] ;  /* 0x0001800000057ab9 */ /* 0x000fe20000000800 */
[----:B------:R-:W-:Y:S01]  /*ff80*/  UMOV UR9, 0x1 ;  /* 0x0000000100097882 */ /* 0x000fe20000000000 */
[----:B------:R-:W-:Y:S01]  /*ff90*/  USHF.L.U32 UR7, UR7, UR6, URZ ;  /* 0x0000000607077299 */ /* 0x000fe2000800063f */
[----:B------:R-:W-:Y:S01]  /*ffa0*/  LOP3.LUT P0, RZ, R2, 0x1f, RZ, 0xc0, !PT ;  /* 0x0000001f02ff7812 */ /* 0x000fe2000780c0ff */
[----:B------:R-:W-:Y:S01]  /*ffb0*/  UIADD3 UR4, UR5, -0x1, URZ ;  /* 0xffffffff05047890 */ /* 0x000fe2000fffe03f */
[----:B------:R-:W-:Y:S01]  /*ffc0*/  BSSY B0, `(.L_x_412) ;  /* 0x00000c8000007945 */ /* 0x000fe20003800000 */
[----:B------:R-:W-:Y:S01]  /*ffd0*/  USHF.R.S32.HI UR11, URZ, 0x1f, UR10 ;  /* 0x0000001f3f0b7899 */ /* 0x000fe2000801140a */
[----:B------:R-:W-:Y:S01]  /*ffe0*/  PLOP3.LUT P0, PT, P0, P3, PT, 0x8a, 0x0 ;  /* 0x000000000000781c */ /* 0x000fe20000707172 */
[----:B------:R-:W-:Y:S01]  /*fff0*/  ULDC UR8, c[0x0][0xc] ;  /* 0x0000030000087ab9 */ /* 0x000fe20000000800 */
[----:B------:R-:W-:Y:S01]  /*10000*/  USHF.L.U32 UR5, UR9, UR6, URZ ;  /* 0x0000000609057299 */ /* 0x000fe2000800063f */
[----:B------:R-:W-:Y:S01]  /*10010*/  IMAD.MOV.U32 R9, RZ, RZ, 0x1 ;  /* 0x00000001ff097424 */ /* 0x000fe200078e00ff */
[----:B------:R-:W-:Y:S01]  /*10020*/  ULEA.HI UR11, UR11, UR10, URZ, 0x6 ;  /* 0x0000000a0b0b7291 */ /* 0x000fe2000f8f303f */
[----:B------:R-:W-:Y:S01]  /*10030*/  IMAD.MOV.U32 R8, RZ, RZ, 0x1 ;  /* 0x00000001ff087424 */ /* 0x000fe200078e00ff */
[----:B------:R-:W-:Y:S01]  /*10040*/  ULDC UR9, c[0x0][0x10] ;  /* 0x0000040000097ab9 */ /* 0x000fe20000000800 */
[----:B------:R-:W-:Y:S01]  /*10050*/  ULOP3.LUT UR6, URZ, UR7, URZ, 0x33, !UPT ;  /* 0x000000073f067292 */ /* 0x000fe2000f8e333f */
[----:B------:R-:W-:Y:S01]  /*10060*/  IMAD.MOV.U32 R0, RZ, RZ, RZ ;  /* 0x000000ffff007224 */ /* 0x000fe200078e00ff */
[----:B------:R-:W-:Y:S01]  /*10070*/  UIMAD.WIDE.U32 UR8, UR8, UR9, URZ ;  /* 0x00000009080872a5 */ /* 0x000fe2000f8e003f */
[----:B------:R-:W-:Y:S01]  /*10080*/  ULDC UR7, c[0x0][0x14] ;  /* 0x0000050000077ab9 */ /* 0x000fe20000000800 */
[----:B------:R-:W-:-:S02]  /*10090*/  USHF.R.S32.HI UR19, URZ, 0x6, UR11 ;  /* 0x000000063f137899 */ /* 0x000fc4000801140b */
[----:B------:R-:W-:Y:S02]  /*100a0*/  UIMAD.WIDE.U32 UR22, UR8, UR7, URZ ;  /* 0x00000007081672a5 */ /* 0x000fe4000f8e003f */
[----:B------:R-:W-:Y:S02]  /*100b0*/  UIMAD UR13, UR9, UR7, URZ ;  /* 0x00000007090d72a4 */ /* 0x000fe4000f8e023f */
[----:B------:R-:W-:Y:S02]  /*100c0*/  ULOP3.LUT UR21, UR38, 0x2, URZ, 0xfc, !UPT ;  /* 0x0000000226157892 */ /* 0x000fe4000f8efc3f */
[----:B------:R-:W-:Y:S02]  /*100d0*/  UIADD3 UR13, UR23, UR13, URZ ;  /* 0x0000000d170d7290 */ /* 0x000fe4000fffe03f */
[----:B------:R-:W-:Y:S01]  /*100e0*/  UIADD3 UR26, UR19, 0x1, URZ ;  /* 0x00000001131a7890 */ /* 0x000fe2000fffe03f */
[----:B------:R-:W-:-:S11]  /*100f0*/  ULDC.64 UR24, c[0x0][0x198] ;  /* 0x0000660000187ab9 */ /* 0x000fd60000000a00 */
.L_x_424:
[----:B------:R-:W-:-:S03]  /*10100*/  UMOV UR7, 0xffffffff ;  /* 0xffffffff00077882 */ /* 0x000fc60000000000 */
[----:B------:R-:W-:Y:S05]  /*10110*/  BRA.DIV UR7, `(.L_x_413) ;  /* 0x0000000e07747947 */ /* 0x000fea000b800000 */
[----:B------:R-:W-:-:S13]  /*10120*/  ELECT P6, URZ, PT ;  /* 0x00000000003f782f */ /* 0x000fda00038c0000 */
.L_x_433:
[----:B------:R-:W0:Y:S01]  /*10130*/  LDC R2, c[0x0][0x28c] ;  /* 0x0000a300ff027b82 */ /* 0x000e220000000800 */
[----:B------:R-:W-:Y:S01]  /*10140*/  BSSY B1, `(.L_x_414) ;  /* 0x0000038000017945 */ /* 0x000fe20003800000 */
[----:B0-----:R-:W-:-:S13]  /*10150*/  ISETP.LT.OR P6, PT, R2, 0x1, !P6 ;  /* 0x000000010200780c */ /* 0x001fda00077c1670 */
[----:B------:R-:W-:Y:S05]  /*10160*/  @P6 BRA `(.L_x_415) ;  /* 0x0000000000d46947 */ /* 0x000fea0003800000 */
[----:B------:R-:W-:Y:S01]  /*10170*/  IMAD.SHL.U32 R7, R3, 0x200, RZ ;  /* 0x0000020003077824 */ /* 0x000fe200078e00ff */
[----:B------:R-:W-:Y:S01]  /*10180*/  MOV R2, R8 ;  /* 0x0000000800027202 */ /* 0x000fe20000000f00 */
[----:B------:R-:W-:Y:S02]  /*10190*/  IMAD R6, R4, 0x60, RZ ;  /* 0x0000006004067824 */ /* 0x000fe400078e02ff */
[----:B------:R-:W-:Y:S02]  /*101a0*/  IMAD.MOV.U32 R12, RZ, RZ, RZ ;  /* 0x000000ffff0c7224 */ /* 0x000fe400078e00ff */
[----:B------:R-:W-:Y:S02]  /*101b0*/  IMAD.U32 R14, RZ, RZ, UR26 ;  /* 0x0000001aff0e7e24 */ /* 0x000fe4000f8e00ff */
[----:B------:R-:W-:-:S07]  /*101c0*/  IMAD.MOV.U32 R3, RZ, RZ, R0 ;  /* 0x000000ffff037224 */ /* 0x000fce00078e0000 */
.L_x_419:
[----:B------:R-:W0:Y:S01]  /*101d0*/  S2R R5, SR_CgaCtaId ;  /* 0x0000000000057919 */ /* 0x000e220000008800 */
[----:B------:R-:W-:-:S04]  /*101e0*/  MOV R4, 0x400 ;  /* 0x0000040000047802 */ /* 0x000fc80000000f00 */
[----:B0-----:R-:W-:Y:S02]  /*101f0*/  LEA R10, R5, R4, 0x18 ;  /* 0x00000004050a7211 */ /* 0x001fe400078ec0ff */
[----:B------:R-:W-:Y:S01]  /*10200*/  SHF.L.U32 R4, R2, 0x1f, RZ ;  /* 0x0000001f02047819 */ /* 0x000fe200000006ff */
[----:B------:R-:W0:Y:S02]  /*10210*/  @!P3 LDC R5, c[0x0][0x500] ;  /* 0x00014000ff05bb82 */ /* 0x000e240000000800 */
[----:B------:R-:W-:-:S04]  /*10220*/  IMAD R13, R3, 0x8, R10 ;  /* 0x00000008030d7824 */ /* 0x000fc800078e020a */
[----:B------:R-:W1:Y:S02]  /*10230*/  SYNCS.PHASECHK.TRANS64.TRYWAIT P1, [R13+URZ+0x10], R4 ;  /* 0x000010040d0075a7 */ /* 0x000e64000802017f */
[----:B-1----:R-:W-:Y:S05]  /*10240*/  @!P1 BRA `(.L_x_416) ;  /* 0x0000000c00489947 */ /* 0x002fea0003800000 */
.L_x_434:
[----:B------:R-:W-:Y:S01]  /*10250*/  UPRMT UR7, UR21, 0x9910, URZ ;  /* 0x0000991015077896 */ /* 0x000fe2000800003f */
[----:B0-----:R0:W-:Y:S03]  /*10260*/  @!P3 SYNCS.ARRIVE.TRANS64 RZ, [R13+URZ], R5 ;  /* 0x000000050dffb9a7 */ /* 0x0011e6000800003f */
[----:B------:R-:W-:-:S06]  /*10270*/  UISETP.NE.AND UP0, UPT, UR7, 0x2, UPT ;  /* 0x000000020700788c */ /* 0x000fcc000bf05270 */
[----:B------:R-:W-:-:S13]  /*10280*/  PLOP3.LUT P1, PT, PT, PT, UP0, 0x80, 0x0 ;  /* 0x000000000000781c */ /* 0x000fda0003f2f008 */
[----:B0-----:R-:W-:Y:S05]  /*10290*/  @P1 BRA `(.L_x_417) ;  /* 0x0000000000041947 */ /* 0x001fea0003800000 */
[----:B------:R-:W-:Y:S01]  /*102a0*/  BPT.TRAP 0x1 ;  /* 0x000000040000795c */ /* 0x000fe20000300000 */
.L_x_417:
[----:B------:R-:W-:Y:S05]  /*102b0*/  @P0 BRA `(.L_x_418) ;  /* 0x0000000000040947 */ /* 0x000fea0003800000 */
[----:B------:R-:W-:Y:S01]  /*102c0*/  BPT.TRAP 0x1 ;  /* 0x000000040000795c */ /* 0x000fe20000300000 */
.L_x_418:
[--C-:B-1----:R-:W-:Y:S01]  /*102d0*/  IMAD R4, R3, 0x10000, R10.reuse ;  /* 0x0001000003047824 */ /* 0x102fe200078e020a */
[----:B------:R-:W-:Y:S01]  /*102e0*/  R2UR UR9, R13 ;  /* 0x000000000d0972ca */ /* 0x000fe200000e0000 */
[----:B------:R-:W-:Y:S01]  /*102f0*/  IMAD R10, R3, 0x3000, R10 ;  /* 0x00003000030a7824 */ /* 0x000fe200078e020a */
[----:B------:R-:W-:Y:S01]  /*10300*/  UIADD3 UR14, UP0, UR24, 0xf0, URZ ;  /* 0x000000f0180e7890 */ /* 0x000fe2000ff1e03f */
[----:B------:R-:W-:Y:S01]  /*10310*/  VIADD R14, R14, 0xffffffff ;  /* 0xffffffff0e0e7836 */ /* 0x000fe20000000000 */
[----:B------:R-:W-:Y:S01]  /*10320*/  R2UR UR7, R4 ;  /* 0x00000000040772ca */ /* 0x000fe200000e0000 */
[----:B------:R-:W-:Y:S01]  /*10330*/  UIADD3 UR28, UP1, UR24, 0x1f0, URZ ;  /* 0x000001f0181c7890 */ /* 0x000fe2000ff3e03f */
[----:B------:R-:W-:Y:S01]  /*10340*/  R2UR UR8, R10 ;  /* 0x000000000a0872ca */ /* 0x000fe200000e0000 */
[----:B------:R-:W-:Y:S01]  /*10350*/  UIADD3.X UR15, URZ, UR25, URZ, UP0, !UPT ;  /* 0x000000193f0f7290 */ /* 0x000fe200087fe43f */
[----:B------:R-:W-:Y:S01]  /*10360*/  R2UR UR11, R7 ;  /* 0x00000000070b72ca */ /* 0x000fe200000e0000 */
[----:B------:R-:W-:Y:S01]  /*10370*/  VIADD R3, R3, 0x1 ;  /* 0x0000000103037836 */ /* 0x000fe20000000000 */
[----:B------:R-:W-:Y:S01]  /*10380*/  R2UR UR10, R12 ;  /* 0x000000000c0a72ca */ /* 0x000fe200000e0000 */
[----:B------:R-:W-:Y:S01]  /*10390*/  UIADD3.X UR29, URZ, UR25, URZ, UP1, !UPT ;  /* 0x000000193f1d7290 */ /* 0x000fe20008ffe43f */
[----:B------:R-:W-:Y:S01]  /*103a0*/  R2UR UR12, R11 ;  /* 0x000000000b0c72ca */ /* 0x000fe200000e0000 */
[----:B------:R-:W-:Y:S01]  /*103b0*/  UMOV UR16, 0x0 ;  /* 0x0000000000107882 */ /* 0x000fe20000000000 */
[----:B------:R-:W-:Y:S01]  /*103c0*/  R2UR UR20, R6 ;  /* 0x00000000061472ca */ /* 0x000fe200000e0000 */
[----:B------:R-:W-:Y:S01]  /*103d0*/  UMOV UR17, 0x10000000 ;  /* 0x1000000000117882 */ /* 0x000fe20000000000 */
[----:B------:R-:W-:Y:S01]  /*103e0*/  ISETP.GT.AND P2, PT, R14, 0x1, PT ;  /* 0x000000010e00780c */ /* 0x000fe20003f44270 */
[----:B------:R-:W-:Y:S01]  /*103f0*/  UIADD3 UR7, UR7, 0x100, URZ ;  /* 0x0000010007077890 */ /* 0x000fe2000fffe03f */
[----:B------:R-:W-:Y:S01]  /*10400*/  ISETP.NE.AND P1, PT, R3, 0x2, PT ;  /* 0x000000020300780c */ /* 0x000fe20003f25270 */
[----:B------:R-:W-:Y:S01]  /*10410*/  UIADD3 UR18, UR8, 0x20100, URZ ;  /* 0x0002010008127890 */ /* 0x000fe2000fffe03f */
[----:B------:R-:W-:-:S02]  /*10420*/  VIADD R12, R12, 0x40 ;  /* 0x000000400c0c7836 */ /* 0x000fc40000000000 */
[----:B------:R-:W-:Y:S02]  /*10430*/  SEL R5, RZ, 0x1, P1 ;  /* 0x00000001ff057807 */ /* 0x000fe40000800000 */
[----:B------:R-:W-:Y:S01]  /*10440*/  UMOV UR8, UR7 ;  /* 0x0000000700087c82 */ /* 0x000fe20008000000 */
[----:B------:R-:W-:Y:S01]  /*10450*/  SEL R3, R3, RZ, P1 ;  /* 0x000000ff03037207 */ /* 0x000fe20000800000 */
[----:B------:R0:W-:Y:S01]  /*10460*/  UTMALDG.3D [UR8], [UR14], desc[UR16] ;  /* 0x000010080e0075b4 */ /* 0x0001e20008011000 */
[----:B------:R-:W-:Y:S01]  /*10470*/  LOP3.LUT R2, R2, R5, RZ, 0x3c, !PT ;  /* 0x0000000502027212 */ /* 0x000fe200078e3cff */
[----:B0-----:R-:W-:Y:S01]  /*10480*/  UMOV UR8, UR18 ;  /* 0x0000001200087c82 */ /* 0x001fe20008000000 */
[----:B------:R-:W-:Y:S02]  /*10490*/  UMOV UR11, UR20 ;  /* 0x00000014000b7c82 */ /* 0x000fe40008000000 */
[----:B------:R0:W-:Y:S02]  /*104a0*/  UTMALDG.3D [UR8], [UR28], desc[UR16] ;  /* 0x000010081c0075b4 */ /* 0x0001e40008011000 */
[----:B0-----:R-:W-:Y:S05]  /*104b0*/  @P2 BRA `(.L_x_419) ;  /* 0xfffffffc00442947 */ /* 0x001fea000383ffff */
.L_x_415:
[----:B------:R-:W-:Y:S05]  /*104c0*/  BSYNC B1 ;  /* 0x0000000000017941 */ /* 0x000fea0003800000 */
.L_x_414:
[----:B------:R-:W-:Y:S01]  /*104d0*/  LOP3.LUT P4, RZ, R9, 0xff, RZ, 0xc0, !PT ;  /* 0x000000ff09ff7812 */ /* 0x000fe2000788c0ff */
[----:B------:R-:W-:Y:S01]  /*104e0*/  VIADD R0, R0, UR19 ;  /* 0x0000001300007c36 */ /* 0x000fe20008000000 */
[----:B------:R-:W-:Y:S01]  /*104f0*/  ULDC.64 UR8, c[0x0][0x650] ;  /* 0x0001940000087ab9 */ /* 0x000fe20000000a00 */
[----:B------:R-:W-:Y:S01]  /*10500*/  IMAD.U32 R5, RZ, RZ, UR19 ;  /* 0x00000013ff057e24 */ /* 0x000fe2000f8e00ff */
[----:B------:R-:W-:Y:S01]  /*10510*/  BSSY B1, `(.L_x_420) ;  /* 0x0000070000017945 */ /* 0x000fe20003800000 */
[----:B------:R-:W-:Y:S01]  /*10520*/  IMAD.MOV.U32 R11, RZ, RZ, -0x1 ;  /* 0xffffffffff0b7424 */ /* 0x000fe200078e00ff */
[----:B------:R-:W-:Y:S02]  /*10530*/  ISETP.GT.U32.AND P1, PT, R0, 0x1, PT ;  /* 0x000000010000780c */ /* 0x000fe40003f24070 */
[----:B------:R-:W-:Y:S02]  /*10540*/  SHF.R.U32.HI R2, RZ, 0x1, R0 ;  /* 0x00000001ff027819 */ /* 0x000fe40000011600 */
[----:B------:R-:W-:-:S02]  /*10550*/  ISETP.LT.U32.AND P1, PT, R5, 0x2, P1 ;  /* 0x000000020500780c */ /* 0x000fc40000f21070 */
[----:B------:R-:W-:Y:S01]  /*10560*/  LOP3.LUT R2, R2, 0x1, RZ, 0xc0, !PT ;  /* 0x0000000102027812 */ /* 0x000fe200078ec0ff */
[----:B------:R-:W0:Y:S01]  /*10570*/  @P4 S2R R4, SR_CgaCtaId ;  /* 0x0000000000044919 */ /* 0x000e220000008800 */
[----:B------:R-:W-:Y:S02]  /*10580*/  @P4 MOV R3, 0x400 ;  /* 0x0000040000034802 */ /* 0x000fe40000000f00 */
[----:B------:R-:W-:Y:S02]  /*10590*/  ISETP.NE.U32.AND P2, PT, R2, 0x1, PT ;  /* 0x000000010200780c */ /* 0x000fe40003f45070 */
[----:B------:R-:W-:Y:S02]  /*105a0*/  MOV R2, UR19 ;  /* 0x0000001300027c02 */ /* 0x000fe40008000f00 */
[----:B------:R-:W-:Y:S02]  /*105b0*/  LOP3.LUT R0, R0, 0x1, RZ, 0xc0, !PT ;  /* 0x0000000100007812 */ /* 0x000fe400078ec0ff */
[----:B------:R-:W-:-:S02]  /*105c0*/  ISETP.GT.U32.AND P2, PT, R2, 0x1, !P2 ;  /* 0x000000010200780c */ /* 0x000fc40005744070 */
[----:B------:R-:W-:Y:S02]  /*105d0*/  PRMT R9, RZ, 0x7610, R9 ;  /* 0x00007610ff097816 */ /* 0x000fe40000000009 */
[----:B------:R-:W-:Y:S02]  /*105e0*/  SEL R2, RZ, 0x1, !P2 ;  /* 0x00000001ff027807 */ /* 0x000fe40005000000 */
[----:B0-----:R-:W-:Y:S01]  /*105f0*/  @P4 LEA R3, R4, R3, 0x18 ;  /* 0x0000000304034211 */ /* 0x001fe200078ec0ff */
[----:B------:R-:W-:-:S03]  /*10600*/  IMAD.MOV.U32 R4, RZ, RZ, -0x1 ;  /* 0xffffffffff047424 */ /* 0x000fc600078e00ff */
[----:B------:R0:W-:Y:S01]  /*10610*/  @P4 SYNCS.ARRIVE.TRANS64.A1T0 RZ, [R3+URZ+0x38], RZ ;  /* 0x000038ff03ff49a7 */ /* 0x0001e2000810003f */
[----:B------:R-:W-:-:S04]  /*10620*/  IADD3 R16, P4, R16, UR22, RZ ;  /* 0x0000001610107c10 */ /* 0x000fc8000ff9e0ff */
[----:B------:R-:W-:Y:S02]  /*10630*/  IADD3.X R17, R17, UR13, RZ, P4, !PT ;  /* 0x0000000d11117c10 */ /* 0x000fe4000a7fe4ff */
[----:B------:R-:W-:Y:S02]  /*10640*/  ISETP.GE.U32.AND P4, PT, R16, UR8, PT ;  /* 0x0000000810007c0c */ /* 0x000fe4000bf86070 */
[----:B0-----:R-:W-:Y:S02]  /*10650*/  SEL R3, RZ, 0x1, !P1 ;  /* 0x00000001ff037807 */ /* 0x001fe40004800000 */
[----:B------:R-:W-:Y:S02]  /*10660*/  ISETP.GE.U32.AND.EX P1, PT, R17, UR9, PT, P4 ;  /* 0x0000000911007c0c */ /* 0x000fe4000bf26140 */
[----:B------:R-:W-:Y:S01]  /*10670*/  LOP3.LUT R8, R2, R8, R3, 0x96, !PT ;  /* 0x0000000802087212 */ /* 0x000fe200078e9603 */
[----:B------:R-:W-:Y:S01]  /*10680*/  IMAD.MOV.U32 R3, RZ, RZ, -0x1 ;  /* 0xffffffffff037424 */ /* 0x000fe200078e00ff */
[----:B------:R-:W-:-:S09]  /*10690*/  PRMT R2, RZ, 0x7610, R2 ;  /* 0x00007610ff027816 */ /* 0x000fd20000000002 */
[----:B------:R-:W-:Y:S05]  /*106a0*/  @P1 BRA `(.L_x_421) ;  /* 0x0000000400581947 */ /* 0x000fea0003800000 */
[----:B------:R-:W-:Y:S01]  /*106b0*/  ULDC.64 UR8, c[0x0][0x628] ;  /* 0x00018a0000087ab9 */ /* 0x000fe20000000a00 */
[----:B------:R-:W0:Y:S01]  /*106c0*/  S2R R12, SR_CTAID.X ;  /* 0x00000000000c7919 */ /* 0x000e220000002500 */
[----:B------:R-:W-:Y:S01]  /*106d0*/  ISETP.NE.U32.AND P1, PT, RZ, UR8, PT ;  /* 0x00000008ff007c0c */ /* 0x000fe2000bf25070 */
[----:B------:R-:W-:Y:S01]  /*106e0*/  ULDC UR10, c[0x0][0x630] ;  /* 0x00018c00000a7ab9 */ /* 0x000fe20000000800 */
[----:B------:R-:W-:Y:S01]  /*106f0*/  IMAD.MOV.U32 R2, RZ, RZ, R16 ;  /* 0x000000ffff027224 */ /* 0x000fe200078e0010 */
[----:B------:R-:W1:Y:S01]  /*10700*/  S2R R10, SR_CTAID.Y ;  /* 0x00000000000a7919 */ /* 0x000e620000002600 */
[----:B------:R-:W-:Y:S01]  /*10710*/  ISETP.NE.AND.EX P1, PT, RZ, UR9, PT, P1 ;  /* 0x00000009ff007c0c */ /* 0x000fe2000bf25310 */
[----:B------:R-:W-:-:S12]  /*10720*/  IMAD.MOV.U32 R3, RZ, RZ, R17 ;  /* 0x000000ffff037224 */ /* 0x000fd800078e0011 */
[----:B------:R-:W-:Y:S05]  /*10730*/  @!P1 BRA `(.L_x_422) ;  /* 0x0000000000289947 */ /* 0x000fea0003800000 */
[----:B------:R-:W-:Y:S02]  /*10740*/  ULDC UR7, c[0x0][0x634] ;  /* 0x00018d0000077ab9 */ /* 0x000fe40000000800 */
[----:B------:R-:W-:-:S05]  /*10750*/  IADD3 R7, P1, R16, UR7, RZ ;  /* 0x0000000710077c10 */ /* 0x000fca000ff3e0ff */
[----:B------:R-:W-:-:S04]  /*10760*/  IMAD.X R11, RZ, RZ, R17, P1 ;  /* 0x000000ffff0b7224 */ /* 0x000fc800008e0611 */
[----:B------:R-:W-:-:S04]  /*10770*/  IMAD.WIDE.U32 R4, R11, UR8, RZ ;  /* 0x000000080b047c25 */ /* 0x000fc8000f8e00ff */
[----:B------:R-:W-:-:S04]  /*10780*/  IMAD.WIDE.U32 R4, P1, R7, UR9, R4 ;  /* 0x0000000907047c25 */ /* 0x000fc8000f820004 */
[----:B------:R-:W-:-:S04]  /*10790*/  IMAD.WIDE.U32 R6, R7, UR8, RZ ;  /* 0x0000000807067c25 */ /* 0x000fc8000f8e00ff */
[----:B------:R-:W-:Y:S01]  /*107a0*/  IMAD.X R3, RZ, RZ, RZ, P1 ;  /* 0x000000ffff037224 */ /* 0x000fe200008e06ff */
[----:B------:R-:W-:Y:S01]  /*107b0*/  IADD3 RZ, P1, R7, R4, RZ ;  /* 0x0000000407ff7210 */ /* 0x000fe20007f3e0ff */
[----:B------:R-:W-:-:S04]  /*107c0*/  IMAD.MOV.U32 R2, RZ, RZ, R5 ;  /* 0x000000ffff027224 */ /* 0x000fc800078e0005 */
[----:B------:R-:W-:-:S08]  /*107d0*/  IMAD.WIDE.U32.X R2, R11, UR9, R2, P1 ;  /* 0x000000090b027c25 */ /* 0x000fd000088e0402 */
.L_x_422:
[--C-:B------:R-:W-:Y:S01]  /*107e0*/  SHF.R.U64 R11, R2, UR10, R3.reuse ;  /* 0x0000000a020b7c19 */ /* 0x100fe20008001203 */
[----:B------:R-:W-:Y:S01]  /*107f0*/  ULDC.64 UR8, c[0x0][0x620] ;  /* 0x0001880000087ab9 */ /* 0x000fe20000000a00 */
[----:B------:R-:W-:Y:S01]  /*10800*/  SHF.R.U32.HI R2, RZ, UR10, R3 ;  /* 0x0000000aff027c19 */ /* 0x000fe20008011603 */
[----:B------:R-:W-:Y:S01]  /*10810*/  ULDC UR7, c[0x0][0x150] ;  /* 0x0000540000077ab9 */ /* 0x000fe20000000800 */
[----:B------:R-:W-:Y:S01]  /*10820*/  IADD3 R5, P1, RZ, -R11, RZ ;  /* 0x8000000bff057210 */ /* 0x000fe20007f3e0ff */
[----:B------:R-:W2:Y:S01]  /*10830*/  LDC R7, c[0x0][0x144] ;  /* 0x00005100ff077b82 */ /* 0x000ea20000000800 */
[----:B------:R-:W-:Y:S01]  /*10840*/  ULDC.64 UR10, c[0x0][0x640] ;  /* 0x00019000000a7ab9 */ /* 0x000fe20000000a00 */
[----:B------:R-:W-:Y:S01]  /*10850*/  UISETP.NE.AND UP0, UPT, UR39, URZ, UPT ;  /* 0x0000003f2700728c */ /* 0x000fe2000bf05270 */
[----:B------:R-:W-:Y:S02]  /*10860*/  IADD3.X R2, RZ, ~R2, RZ, P1, !PT ;  /* 0x80000002ff027210 */ /* 0x000fe40000ffe4ff */
[----:B------:R-:W-:-:S03]  /*10870*/  ISETP.NE.U32.AND P1, PT, RZ, UR10, PT ;  /* 0x0000000aff007c0c */ /* 0x000fc6000bf25070 */
[----:B------:R-:W-:Y:S01]  /*10880*/  IMAD R4, R2, UR8, RZ ;  /* 0x0000000802047c24 */ /* 0x000fe2000f8e02ff */
[----:B------:R-:W3:Y:S01]  /*10890*/  LDC R15, c[0x0][0x148] ;  /* 0x00005200ff0f7b82 */ /* 0x000ee20000000800 */
[C---:B------:R-:W-:Y:S01]  /*108a0*/  IMAD.WIDE.U32 R2, R5.reuse, UR8, R16 ;  /* 0x0000000805027c25 */ /* 0x040fe2000f8e0010 */
[----:B------:R-:W-:Y:S01]  /*108b0*/  ULDC UR8, c[0x0][0x154] ;  /* 0x0000550000087ab9 */ /* 0x000fe20000000800 */
[----:B------:R-:W-:Y:S02]  /*108c0*/  ISETP.NE.AND.EX P1, PT, RZ, UR11, PT, P1 ;  /* 0x0000000bff007c0c */ /* 0x000fe4000bf25310 */
[----:B------:R-:W-:Y:S01]  /*108d0*/  IMAD R5, R5, UR9, R4 ;  /* 0x0000000905057c24 */ /* 0x000fe2000f8e0204 */
[----:B0-----:R-:W-:Y:S01]  /*108e0*/  I2FP.F32.U32 R4, R12 ;  /* 0x0000000c00047245 */ /* 0x001fe20000201000 */
[----:B------:R-:W-:Y:S01]  /*108f0*/  ULDC UR9, c[0x0][0x608] ;  /* 0x0001820000097ab9 */ /* 0x000fe20000000800 */
[----:B------:R-:W-:Y:S01]  /*10900*/  PLOP3.LUT P2, PT, PT, PT, UP0, 0x80, 0x0 ;  /* 0x000000000000781c */ /* 0x000fe20003f4f008 */
[----:B------:R-:W-:-:S02]  /*10910*/  IMAD.IADD R3, R3, 0x1, R5 ;  /* 0x0000000103037824 */ /* 0x000fc400078e0205 */
[----:B------:R-:W-:Y:S01]  /*10920*/  FMUL R4, R4, UR7 ;  /* 0x0000000704047c20 */ /* 0x000fe20008400000 */
[----:B------:R-:W-:Y:S02]  /*10930*/  ULDC UR7, c[0x0][0x618] ;  /* 0x0001860000077ab9 */ /* 0x000fe40000000800 */
[--C-:B------:R-:W-:Y:S02]  /*10940*/  SHF.R.U64 R13, R2, UR7, R3.reuse ;  /* 0x00000007020d7c19 */ /* 0x100fe40008001203 */
[----:B-1----:R-:W-:Y:S01]  /*10950*/  I2FP.F32.U32 R2, R10 ;  /* 0x0000000a00027245 */ /* 0x002fe20000201000 */
[----:B------:R-:W0:Y:S04]  /*10960*/  F2I.U32.TRUNC.NTZ R4, R4 ;  /* 0x0000000400047305 */ /* 0x000e28000020f000 */
[----:B------:R-:W-:Y:S01]  /*10970*/  FMUL R5, R2, UR8 ;  /* 0x0000000802057c20 */ /* 0x000fe20008400000 */
[----:B------:R-:W-:Y:S01]  /*10980*/  SHF.R.U32.HI R2, RZ, UR7, R3 ;  /* 0x00000007ff027c19 */ /* 0x000fe20008011603 */
[----:B------:R-:W-:-:S02]  /*10990*/  ULDC UR7, c[0x0][0x658] ;  /* 0x0001960000077ab9 */ /* 0x000fc40000000800 */
[----:B------:R1:W4:Y:S01]  /*109a0*/  F2I.U32.TRUNC.NTZ R20, R5 ;  /* 0x0000000500147305 */ /* 0x000322000020f000 */
[--C-:B------:R-:W-:Y:S02]  /*109b0*/  SHF.R.U64 R18, R13, UR9, R2.reuse ;  /* 0x000000090d127c19 */ /* 0x100fe40008001202 */
[----:B------:R-:W-:-:S04]  /*109c0*/  SHF.R.U32.HI R3, RZ, UR9, R2 ;  /* 0x00000009ff037c19 */ /* 0x000fc80008011602 */
[--C-:B------:R-:W-:Y:S01]  /*109d0*/  SHF.R.U64 R14, R18, UR7, R3.reuse ;  /* 0x00000007120e7c19 */ /* 0x100fe20008001203 */
[----:B0-----:R-:W-:Y:S01]  /*109e0*/  IMAD.MOV R4, RZ, RZ, -R4 ;  /* 0x000000ffff047224 */ /* 0x001fe200078e0a04 */
[----:B------:R-:W-:-:S03]  /*109f0*/  SHF.R.U32.HI R3, RZ, UR7, R3 ;  /* 0x00000007ff037c19 */ /* 0x000fc60008011603 */
[----:B--2---:R-:W-:Y:S02]  /*10a00*/  IMAD R12, R7, R4, R12 ;  /* 0x00000004070c7224 */ /* 0x004fe400078e020c */
[----:B------:R-:W-:Y:S01]  /*10a10*/  IMAD.MOV.U32 R2, RZ, RZ, R14 ;  /* 0x000000ffff027224 */ /* 0x000fe200078e000e */
[----:B-1--4-:R-:W-:Y:S06]  /*10a20*/  @!P1 BRA `(.L_x_423) ;  /* 0x0000000000289947 */ /* 0x012fec0003800000 */
        /* <DEDUP_REMOVED lines=10> */
.L_x_423:
[----:B------:R-:W-:Y:S01]  /*10ad0*/  ULDC UR7, c[0x0][0x648] ;  /* 0x0001920000077ab9 */ /* 0x000fe20000000800 */
[----:B------:R-:W-:Y:S01]  /*10ae0*/  IMAD.MOV R20, RZ, RZ, -R20 ;  /* 0x000000ffff147224 */ /* 0x000fe200078e0a14 */
[----:B------:R-:W-:Y:S01]  /*10af0*/  SHF.R.U64 R3, R2, UR7, R3 ;  /* 0x0000000702037c19 */ /* 0x000fe20008001203 */
[----:B------:R-:W-:Y:S01]  /*10b00*/  ULDC UR7, c[0x0][0x638] ;  /* 0x00018e0000077ab9 */ /* 0x000fe20000000800 */
[----:B------:R-:W-:Y:S01]  /*10b10*/  LOP3.LUT R2, R18, UR6, RZ, 0xc0, !PT ;  /* 0x0000000612027c12 */ /* 0x000fe2000f8ec0ff */
[----:B------:R-:W-:Y:S01]  /*10b20*/  UISETP.NE.AND UP0, UPT, UR39, URZ, UPT ;  /* 0x0000003f2700728c */ /* 0x000fe2000bf05270 */
[----:B------:R-:W-:Y:S01]  /*10b30*/  LOP3.LUT R13, R13, UR4, RZ, 0xc0, !PT ;  /* 0x000000040d0d7c12 */ /* 0x000fe2000f8ec0ff */
[----:B------:R-:W-:Y:S01]  /*10b40*/  IMAD.MOV R5, RZ, RZ, -R3 ;  /* 0x000000ffff057224 */ /* 0x000fe200078e0a03 */
[----:B------:R-:W-:Y:S01]  /*10b50*/  ULDC UR8, c[0x0][0x610] ;  /* 0x0001840000087ab9 */ /* 0x000fe20000000800 */
[----:B---3--:R-:W-:Y:S02]  /*10b60*/  @P2 IMAD R12, R15, R20, R10 ;  /* 0x000000140f0c2224 */ /* 0x008fe400078e020a */
[----:B------:R-:W-:Y:S01]  /*10b70*/  IMAD R3, R3, UR5, R2 ;  /* 0x0000000503037c24 */ /* 0x000fe2000f8e0202 */
[----:B------:R-:W-:Y:S01]  /*10b80*/  PLOP3.LUT P1, PT, PT, PT, UP0, 0x40, 0x0 ;  /* 0x000000000000781c */ /* 0x000fe20003f2e808 */
[----:B------:R-:W-:Y:S01]  /*10b90*/  IMAD R14, R5, UR7, R14 ;  /* 0x00000007050e7c24 */ /* 0x000fe2000f8e020e */
[----:B------:R-:W-:Y:S01]  /*10ba0*/  ULDC UR7, c[0x0][0x600] ;  /* 0x0001800000077ab9 */ /* 0x000fe20000000800 */
[----:B------:R-:W-:Y:S01]  /*10bb0*/  IMAD R3, R3, UR8, R12 ;  /* 0x0000000803037c24 */ /* 0x000fe2000f8e020c */
[----:B------:R-:W-:Y:S01]  /*10bc0*/  PLOP3.LUT P2, PT, PT, PT, UP0, 0x40, 0x0 ;  /* 0x000000000000781c */ /* 0x000fe20003f4e808 */
[----:B------:R-:W-:Y:S01]  /*10bd0*/  IMAD R14, R14, UR7, R13 ;  /* 0x000000070e0e7c24 */ /* 0x000fe2000f8e020d */
[----:B------:R-:W-:-:S04]  /*10be0*/  MOV R2, 0x1 ;  /* 0x0000000100027802 */ /* 0x000fc80000000f00 */
[----:B------:R-:W-:Y:S02]  /*10bf0*/  SEL R4, R14, R3, P1 ;  /* 0x000000030e047207 */ /* 0x000fe40000800000 */
[----:B------:R-:W-:-:S07]  /*10c00*/  SEL R3, R3, R14, P2 ;  /* 0x0000000e03037207 */ /* 0x000fce0001000000 */
.L_x_421:
[----:B------:R-:W-:Y:S05]  /*10c10*/  BSYNC B1 ;  /* 0x0000000000017941 */ /* 0x000fea0003800000 */
.L_x_420:
[----:B------:R-:W-:-:S13]  /*10c20*/  LOP3.LUT P1, RZ, R2, 0xff, RZ, 0xc0, !PT ;  /* 0x000000ff02ff7812 */ /* 0x000fda000782c0ff */
[----:B------:R-:W-:Y:S05]  /*10c30*/  @P1 BRA `(.L_x_424) ;  /* 0xfffffff400301947 */ /* 0x000fea000383ffff */
[----:B------:R-:W-:Y:S05]  /*10c40*/  BSYNC B0 ;  /* 0x0000000000007941 */ /* 0x000fea0003800000 */
.L_x_412:
[----:B------:R-:W-:-:S03]  /*10c50*/  UMOV UR7, 0xffffffff ;  /* 0xffffffff00077882 */ /* 0x000fc60000000000 */
[----:B------:R-:W-:Y:S05]  /*10c60*/  BRA.DIV UR7, `(.L_x_425) ;  /* 0x0000000207d47947 */ /* 0x000fea000b800000 */
[----:B------:R-:W-:-:S13]  /*10c70*/  ELECT P6, URZ, PT ;  /* 0x00000000003f782f */ /* 0x000fda00038c0000 */
.L_x_437:
[----:B------:R-:W-:Y:S04]  /*10c80*/  BSSY B0, `(.L_x_426) ;  /* 0x000001a000007945 */ /* 0x000fe80003800000 */
[----:B------:R-:W-:Y:S05]  /*10c90*/  @!P6 BRA `(.L_x_427) ;  /* 0x000000000060e947 */ /* 0x000fea0003800000 */
[----:B------:R-:W-:-:S04]  /*10ca0*/  ULOP3.LUT UR7, UR38, 0x2, URZ, 0xfc, !UPT ;  /* 0x0000000226077892 */ /* 0x000fc8000f8efc3f */
[----:B------:R-:W-:-:S06]  /*10cb0*/  UISETP.NE.AND UP0, UPT, UR7, 0x3, UPT ;  /* 0x000000030700788c */ /* 0x000fcc000bf05270 */
[----:B------:R-:W-:-:S13]  /*10cc0*/  PLOP3.LUT P0, PT, PT, PT, UP0, 0x80, 0x0 ;  /* 0x000000000000781c */ /* 0x000fda0003f0f008 */
[----:B------:R-:W-:Y:S05]  /*10cd0*/  @!P0 BRA `(.L_x_428) ;  /* 0x0000000000048947 */ /* 0x000fea0003800000 */
[----:B------:R-:W-:Y:S01]  /*10ce0*/  BPT.TRAP 0x1 ;  /* 0x000000040000795c */ /* 0x000fe20000300000 */
.L_x_428:
[----:B------:R-:W0:Y:S01]  /*10cf0*/  S2R R3, SR_CgaCtaId ;  /* 0x0000000000037919 */ /* 0x000e220000008800 */
[----:B------:R-:W-:-:S04]  /*10d00*/  MOV R2, 0x400 ;  /* 0x0000040000027802 */ /* 0x000fc80000000f00 */
[----:B0-----:R-:W-:Y:S02]  /*10d10*/  LEA R3, R3, R2, 0x18 ;  /* 0x0000000203037211 */ /* 0x001fe400078ec0ff */
[----:B------:R-:W-:-:S03]  /*10d20*/  SHF.L.U32 R2, R8, 0x1f, RZ ;  /* 0x0000001f08027819 */ /* 0x000fc600000006ff */
[----:B------:R-:W-:-:S04]  /*10d30*/  VIADD R3, R3, 0x10 ;  /* 0x0000001003037836 */ /* 0x000fc80000000000 */
[C---:B------:R-:W-:Y:S02]  /*10d40*/  IMAD R7, R0.reuse, 0x8, R3 ;  /* 0x0000000800077824 */ /* 0x040fe400078e0203 */
[----:B------:R-:W-:Y:S02]  /*10d50*/  VIADD R0, R0, 0x1 ;  /* 0x0000000100007836 */ /* 0x000fe40000000000 */
[----:B------:R-:W0:Y:S03]  /*10d60*/  SYNCS.PHASECHK.TRANS64.TRYWAIT P0, [R7+URZ], R2 ;  /* 0x00000002070075a7 */ /* 0x000e26000800017f */
[----:B------:R-:W-:-:S04]  /*10d70*/  ISETP.NE.AND P1, PT, R0, 0x2, PT ;  /* 0x000000020000780c */ /* 0x000fc80003f25270 */
[----:B------:R-:W-:Y:S02]  /*10d80*/  SEL R5, RZ, 0x1, P1 ;  /* 0x00000001ff057807 */ /* 0x000fe40000800000 */
[----:B------:R-:W-:Y:S02]  /*10d90*/  SEL R0, R0, RZ, P1 ;  /* 0x000000ff00007207 */ /* 0x000fe40000800000 */
[----:B------:R-:W-:Y:S01]  /*10da0*/  LOP3.LUT R5, R8, R5, RZ, 0x3c, !PT ;  /* 0x0000000508057212 */ /* 0x000fe200078e3cff */
[----:B0-----:R-:W-:Y:S06]  /*10db0*/  @!P0 BRA `(.L_x_429) ;  /* 0x0000000000a08947 */ /* 0x001fec0003800000 */
.L_x_438:
[----:B------:R-:W-:Y:S01]  /*10dc0*/  IMAD R3, R0, 0x8, R3 ;  /* 0x0000000800037824 */ /* 0x000fe200078e0203 */
[----:B------:R-:W-:-:S07]  /*10dd0*/  SHF.L.U32 R0, R5, 0x1f, RZ ;  /* 0x0000001f05007819 */ /* 0x000fce00000006ff */
.L_x_430:
[----:B-1----:R1:W2:Y:S02]  /*10de0*/  SYNCS.PHASECHK.TRANS64.TRYWAIT P0, [R3+URZ], R0 ;  /* 0x00000000030075a7 */ /* 0x0022a4000800017f */
[----:B--2---:R-:W-:Y:S05]  /*10df0*/  @!P0 NANOSLEEP.SYNCS 0x989680 ;  /* 0x009896800000895d */ /* 0x004fea0003900000 */
[----:B------:R-:W2:Y:S02]  /*10e00*/  @!P0 SYNCS.PHASECHK.TRANS64 P0, [R3+URZ], R0 ;  /* 0x00000000030085a7 */ /* 0x000ea4000800007f */
[----:B--2---:R-:W-:Y:S05]  /*10e10*/  @!P0 BRA `(.L_x_430) ;  /* 0xfffffffc00f08947 */ /* 0x004fea000383ffff */
.L_x_427:
[----:B------:R-:W-:Y:S05]  /*10e20*/  BSYNC B0 ;  /* 0x0000000000007941 */ /* 0x000fea0003800000 */
.L_x_426:
[----:B------:R-:W-:Y:S05]  /*10e30*/  EXIT ;  /* 0x000000000000794d */ /* 0x000fea0003800000 */
.L_x_17:
[----:B----4-:R4:W0:Y:S02]  /*10e40*/  SYNCS.PHASECHK.TRANS64.TRYWAIT P1, [R3+URZ], R0 ;  /* 0x00000000030075a7 */ /* 0x010824000802017f */
[----:B0-----:R-:W-:Y:S05]  /*10e50*/  @!P1 NANOSLEEP.SYNCS 0x989680 ;  /* 0x009896800000995d */ /* 0x001fea0003900000 */
[----:B------:R-:W0:Y:S02]  /*10e60*/  @!P1 SYNCS.PHASECHK.TRANS64 P1, [R3+URZ], R0 ;  /* 0x00000000030095a7 */ /* 0x000e24000802007f */
[----:B0-----:R-:W-:Y:S05]  /*10e70*/  @!P1 BRA `(.L_x_17) ;  /* 0xfffffffc00f09947 */ /* 0x001fea000383ffff */
[----:B------:R-:W-:Y:S05]  /*10e80*/  BRA `(.L_x_16) ;  /* 0xffffff0400407947 */ /* 0x000fea000383ffff */
.L_x_22:
[----:B-1----:R-:W-:-:S04]  /*10e90*/  IMAD.U32 R4, RZ, RZ, UR9 ;  /* 0x00000009ff047e24 */ /* 0x002fc8000f8e00ff */
[----:B------:R1:W3:Y:S03]  /*10ea0*/  SYNCS.PHASECHK.TRANS64.TRYWAIT P1, [R4+URZ], R3 ;  /* 0x00000003040075a7 */ /* 0x0002e6000802017f */
[----:B---3--:R-:W-:Y:S05]  /*10eb0*/  @!P1 NANOSLEEP.SYNCS 0x989680 ;  /* 0x009896800000995d */ /* 0x008fea0003900000 */
[----:B------:R-:W3:Y:S02]  /*10ec0*/  @!P1 SYNCS.PHASECHK.TRANS64 P1, [R4+URZ], R3 ;  /* 0x00000003040095a7 */ /* 0x000ee4000802007f */
[----:B---3--:R-:W-:Y:S05]  /*10ed0*/  @!P1 BRA `(.L_x_22) ;  /* 0xfffffffc00ec9947 */ /* 0x008fea000383ffff */
[----:B------:R-:W-:Y:S05]  /*10ee0*/  BRA `(.L_x_21) ;  /* 0xffffff0c00247947 */ /* 0x000fea000383ffff */
.L_x_413:
[----:B------:R-:W-:Y:S01]  /*10ef0*/  BSSY B1, `(.L_x_431) ;  /* 0x0000006000017945 */ /* 0x000fe20003800000 */
[----:B------:R-:W-:-:S07]  /*10f00*/  IMAD.MOV.U32 R15, RZ, RZ, -0x1 ;  /* 0xffffffffff0f7424 */ /* 0x000fce00078e00ff */
[----:B------:R-:W-:Y:S05]  /*10f10*/  WARPSYNC.COLLECTIVE R15, `(.L_x_432) ;  /* 0x000000000f0c7348 */ /* 0x000fea0003c00000 */
[----:B------:R-:W-:Y:S02]  /*10f20*/  ELECT P6, UR62, PT ;  /* 0x00000000003e782f */ /* 0x000fe400038c0000 */
[----:B------:R-:W-:Y:S01]  /*10f30*/  MOV R14, UR62 ;  /* 0x0000003e000e7c02 */ /* 0x000fe20008000f00 */
[----:B------:R-:W-:Y:S10]  /*10f40*/  ENDCOLLECTIVE ;  /* 0x000000000000791b */ /* 0x000ff40003800000 */
.L_x_432:
[----:B------:R-:W-:Y:S05]  /*10f50*/  BSYNC B1 ;  /* 0x0000000000017941 */ /* 0x000fea0003800000 */
.L_x_431:
[----:B------:R-:W-:Y:S05]  /*10f60*/  BRA `(.L_x_433) ;  /* 0xfffffff000707947 */ /* 0x000fea000383ffff */
.L_x_416:
[----:B-1----:R1:W2:Y:S02]  /*10f70*/  SYNCS.PHASECHK.TRANS64.TRYWAIT P1, [R13+URZ+0x10], R4 ;  /* 0x000010040d0075a7 */ /* 0x0022a4000802017f */
[----:B--2---:R-:W-:Y:S05]  /*10f80*/  @!P1 NANOSLEEP.SYNCS 0x989680 ;  /* 0x009896800000995d */ /* 0x004fea0003900000 */
[----:B------:R-:W2:Y:S02]  /*10f90*/  @!P1 SYNCS.PHASECHK.TRANS64 P1, [R13+URZ+0x10], R4 ;  /* 0x000010040d0095a7 */ /* 0x000ea4000802007f */
[----:B--2---:R-:W-:Y:S05]  /*10fa0*/  @!P1 BRA `(.L_x_416) ;  /* 0xfffffffc00f09947 */ /* 0x004fea000383ffff */
[----:B------:R-:W-:Y:S05]  /*10fb0*/  BRA `(.L_x_434) ;  /* 0xfffffff000a47947 */ /* 0x000fea000383ffff */
.L_x_425:
[----:B------:R-:W-:Y:S01]  /*10fc0*/  BSSY B0, `(.L_x_435) ;  /* 0x0000006000007945 */ /* 0x000fe20003800000 */
[----:B------:R-:W-:-:S07]  /*10fd0*/  IMAD.MOV.U32 R15, RZ, RZ, -0x1 ;  /* 0xffffffffff0f7424 */ /* 0x000fce00078e00ff */
[----:B------:R-:W-:Y:S05]  /*10fe0*/  WARPSYNC.COLLECTIVE R15, `(.L_x_436) ;  /* 0x000000000f0c7348 */ /* 0x000fea0003c00000 */
[----:B------:R-:W-:Y:S02]  /*10ff0*/  ELECT P6, UR62, PT ;  /* 0x00000000003e782f */ /* 0x000fe400038c0000 */
[----:B------:R-:W-:Y:S01]  /*11000*/  MOV R14, UR62 ;  /* 0x0000003e000e7c02 */ /* 0x000fe20008000f00 */
[----:B------:R-:W-:Y:S10]  /*11010*/  ENDCOLLECTIVE ;  /* 0x000000000000791b */ /* 0x000ff40003800000 */
.L_x_436:
[----:B------:R-:W-:Y:S05]  /*11020*/  BSYNC B0 ;  /* 0x0000000000007941 */ /* 0x000fea0003800000 */
.L_x_435:
[----:B------:R-:W-:Y:S05]  /*11030*/  BRA `(.L_x_437) ;  /* 0xfffffffc00107947 */ /* 0x000fea000383ffff */
.L_x_429:
[----:B0-----:R0:W1:Y:S02]  /*11040*/  SYNCS.PHASECHK.TRANS64.TRYWAIT P0, [R7+URZ], R2 ;  /* 0x00000002070075a7 */ /* 0x001064000800017f */
[----:B-1----:R-:W-:Y:S05]  /*11050*/  @!P0 NANOSLEEP.SYNCS 0x989680 ;  /* 0x009896800000895d */ /* 0x002fea0003900000 */
[----:B------:R-:W1:Y:S02]  /*11060*/  @!P0 SYNCS.PHASECHK.TRANS64 P0, [R7+URZ], R2 ;  /* 0x00000002070085a7 */ /* 0x000e64000800007f */
[----:B-1----:R-:W-:Y:S05]  /*11070*/  @!P0 BRA `(.L_x_429) ;  /* 0xfffffffc00f08947 */ /* 0x002fea000383ffff */
[----:B------:R-:W-:Y:S05]  /*11080*/  BRA `(.L_x_438) ;  /* 0xfffffffc004c7947 */ /* 0x000fea000383ffff */
.L_x_439:
[----:B------:R-:W-:-:S00]  /*11090*/  BRA `(.L_x_439) ;  /* 0xfffffffc00fc7947 */ /* 0x000fc0000383ffff */
[----:B------:R-:W-:-:S00]  /*110a0*/  NOP ;  /* 0x0000000000007918 */ /* 0x000fc00000000000 */
        /* <DEDUP_REMOVED lines=13> */
.L_x_440:


//--------------------- .nv.global.init           --------------------------
	.section	.nv.global.init,"aw",@progbits
.nv.global.init:
	.type		$str$22,@object
	.size		$str$22,($str$23 - $str$22)
$str$22:
        /*0000*/ 	.byte	0x6b, 0x5f, 0x74, 0x69, 0x6c, 0x65, 0x5f, 0x63, 0x6f, 0x75, 0x6e, 0x74, 0x20, 0x3e, 0x3d, 0x20
        /*0010*/ 	.byte	0x31, 0x00
	.type		$str$23,@object
	.size		$str$23,(__unnamed_1 - $str$23)
$str$23:
        /*0012*/ 	.byte	0x2f, 0x74, 0x6d, 0x70, 0x2f, 0x63, 0x75, 0x74, 0x6c, 0x61, 0x73, 0x73, 0x5f, 0x73, 0x77, 0x65
        /*0022*/ 	.byte	0x65, 0x70, 0x5f, 0x73, 0x72, 0x63, 0x2f, 0x69, 0x6e, 0x63, 0x6c, 0x75, 0x64, 0x65, 0x2f, 0x63
        /*0032*/ 	.byte	0x75, 0x74, 0x6c, 0x61, 0x73, 0x73, 0x2f, 0x67, 0x65, 0x6d, 0x6d, 0x2f, 0x63, 0x6f, 0x6c, 0x6c
        /*0042*/ 	.byte	0x65, 0x63, 0x74, 0x69, 0x76, 0x65, 0x2f, 0x73, 0x6d, 0x39, 0x30, 0x5f, 0x6d, 0x6d, 0x61, 0x5f
        /*0052*/ 	.byte	0x74, 0x6d, 0x61, 0x5f, 0x67, 0x6d, 0x6d, 0x61, 0x5f, 0x73, 0x73, 0x5f, 0x77, 0x61, 0x72, 0x70
        /*0062*/ 	.byte	0x73, 0x70, 0x65, 0x63, 0x69, 0x61, 0x6c, 0x69, 0x7a, 0x65, 0x64, 0x2e, 0x68, 0x70, 0x70, 0x00
	.type		__unnamed_1,@object
	.size		__unnamed_1,(.L_0 - __unnamed_1)
__unnamed_1:
        /*0072*/ 	.byte	0x76, 0x6f, 0x69, 0x64, 0x20, 0x63, 0x75, 0x74, 0x6c, 0x61, 0x73, 0x73, 0x3a, 0x3a, 0x67, 0x65
        /* <DEDUP_REMOVED lines=180> */
        /*0bc2*/ 	.byte	0x69, 0x74, 0x79, 0x5d, 0x00
.L_0:


//--------------------- .nv.shared._ZN7cutlass13device_kernelINS_4gemm6kernel13GemmUniversalIN4cute5tupleIJiiiiEEENS1_10collective13CollectiveMmaINS1_34MainloopSm90TmaGmmaWarpSpecializedILi2ENS5_IJNS4_1CILi1EEESB_SB_EEENS1_35KernelTmaWarpSpecializedCooperativeEEENS5_IJNSA_ILi512EEENSA_ILi96EEENSA_ILi64EEEEEENS_10bfloat16_tENS5_IJlSB_lEEESJ_SK_NS4_8TiledMMAINS4_8MMA_AtomIJNS4_4SM904GMMA27MMA_64x96x16_F32BF16BF16_SSILNSO_5MajorE0ELSQ_0ELNSO_7ScaleInE1ELSR_1EEEEEENS4_6LayoutINS5_IJNSA_ILi2EEESB_SB_EEENS5_IJSB_NSA_ILi0EEESX_EEEEENS5_IJNS4_10UnderscoreES10_S10_EEEEENS4_13SM90_TMA_LOADENS4_14ComposedLayoutINS4_7SwizzleILi3ELi4ELi3EEENS4_18smem_ptr_flag_bitsILi16EEENSU_INS5_IJNSA_ILi8EEESH_EEENS5_IJSH_SB_EEEEEEEvNS4_8identityES13_S1D_vS1E_EENS_8epilogue10collective6detail29Sm90TmaWarpSpecializedAdapterINS1H_15DefaultEpilogueISJ_SK_SK_NS1G_6thread17LinearCombinationISJ_Li1EffLNS1L_9ScaleType4KindE0ELNS_15FloatRoundStyleE2ESJ_EENS1_15EpilogueDefaultEEEEEvvEEEEvNT_6ParamsE --------------------------
	.section	.nv.shared._ZN7cutlass13device_kernelINS_4gemm6kernel13GemmUniversalIN4cute5tupleIJiiiiEEENS1_10collective13CollectiveMmaINS1_34MainloopSm90TmaGmmaWarpSpecializedILi2ENS5_IJNS4_1CILi1EEESB_SB_EEENS1_35KernelTmaWarpSpecializedCooperativeEEENS5_IJNSA_ILi512EEENSA_ILi96EEENSA_ILi64EEEEEENS_10bfloat16_tENS5_IJlSB_lEEESJ_SK_NS4_8TiledMMAINS4_8MMA_AtomIJNS4_4SM904GMMA27MMA_64x96x16_F32BF16BF16_SSILNSO_5MajorE0ELSQ_0ELNSO_7ScaleInE1ELSR_1EEEEEENS4_6LayoutINS5_IJNSA_ILi2EEESB_SB_EEENS5_IJSB_NSA_ILi0EEESX_EEEEENS5_IJNS4_10UnderscoreES10_S10_EEEEENS4_13SM90_TMA_LOADENS4_14ComposedLayoutINS4_7SwizzleILi3ELi4ELi3EEENS4_18smem_ptr_flag_bitsILi16EEENSU_INS5_IJNSA_ILi8EEESH_EEENS5_IJSH_SB_EEEEEEEvNS4_8identityES13_S1D_vS1E_EENS_8epilogue10collective6detail29Sm90TmaWarpSpecializedAdapterINS1H_15DefaultEpilogueISJ_SK_SK_NS1G_6thread17LinearCombinationISJ_Li1EffLNS1L_9ScaleType4KindE0ELNS_15FloatRoundStyleE2ESJ_EENS1_15EpilogueDefaultEEEEEvvEEEEvNT_6ParamsE,"aw",@nobits
	.sectionflags	@""
	.align	16
	.zero		1024


//--------------------- .nv.shared.reserved.0     --------------------------
	.section	.nv.shared.reserved.0,"aw",@nobits
	.weak		__nv_reservedSMEM_offset_0_alias
	.size		__nv_reservedSMEM_offset_0_alias, 0, 0
	.other		__nv_reservedSMEM_offset_0_alias,@"STO_CUDA_RESERVED_SHARED STV_DEFAULT"
__nv_reservedSMEM_offset_0_alias:
	.zero		0


//--------------------- .nv.global                --------------------------
	.section	.nv.global,"aw",@nobits
.nv.global:
	.type		_ZN40_INTERNAL_3be11aca_4_k_cu_63ebee4f_154524cute1_E,@object
	.size		_ZN40_INTERNAL_3be11aca_4_k_cu_63ebee4f_154524cute1_E,(_ZN40_INTERNAL_3be11aca_4_k_cu_63ebee4f_154524cuda3std3__45__cpo6cbeginE - _ZN40_INTERNAL_3be11aca_4_k_cu_63ebee4f_154524cute1_E)
_ZN40_INTERNAL_3be11aca_4_k_cu_63ebee4f_154524cute1_E:
	.zero		1
	.type		_ZN40_INTERNAL_3be11aca_4_k_cu_63ebee4f_154524cuda3std3__45__cpo6cbeginE,@object
	.size		_ZN40_INTERNAL_3be11aca_4_k_cu_63ebee4f_154524cuda3std3__45__cpo6cbeginE,(_ZN40_INTERNAL_3be11aca_4_k_cu_63ebee4f_154524cuda3std3__48in_placeE - _ZN40_INTERNAL_3be11aca_4_k_cu_63ebee4f_154524cuda3std3__45__cpo6cbeginE)
_ZN40_INTERNAL_3be11aca_4_k_cu_63ebee4f_154524cuda3std3__45__cpo6cbeginE:
	.zero		1
	.type		_ZN40_INTERNAL_3be11aca_4_k_cu_63ebee4f_154524cuda3std3__48in_placeE,@object
	.size		_ZN40_INTERNAL_3be11aca_4_k_cu_63ebee4f_154524cuda3std3__48in_placeE,(_ZN40_INTERNAL_3be11aca_4_k_cu_63ebee4f_154524cuda3std6ranges3__45__cpo9iter_moveE - _ZN40_INTERNAL_3be11aca_4_k_cu_63ebee4f_154524cuda3std3__48in_placeE)
_ZN40_INTERNAL_3be11aca_4_k_cu_63ebee4f_154524cuda3std3__48in_placeE:
	.zero		1
	.type		_ZN40_INTERNAL_3be11aca_4_k_cu_63ebee4f_154524cuda3std6ranges3__45__cpo9iter_moveE,@object
	.size		_ZN40_INTERNAL_3be11aca_4_k_cu_63ebee4f_154524cuda3std6ranges3__45__cpo9iter_moveE,(_ZN40_INTERNAL_3be11aca_4_k_cu_63ebee4f_154524cuda3std3__45__cpo5beginE - _ZN40_INTERNAL_3be11aca_4_k_cu_63ebee4f_154524cuda3std6ranges3__45__cpo9iter_moveE)
_ZN40_INTERNAL_3be11aca_4_k_cu_63ebee4f_154524cuda3std6ranges3__45__cpo9iter_moveE:
	.zero		1
	.type		_ZN40_INTERNAL_3be11aca_4_k_cu_63ebee4f_154524cuda3std3__45__cpo5beginE,@object
	.size		_ZN40_INTERNAL_3be11aca_4_k_cu_63ebee4f_154524cuda3std3__45__cpo5beginE,(_ZN40_INTERNAL_3be11aca_4_k_cu_63ebee4f_154524cuda3std3__442_GLOBAL__N__3be11aca_4_k_cu_63ebee4f_154526ignoreE - _ZN40_INTERNAL_3be11aca_4_k_cu_63ebee4f_154524cuda3std3__45__cpo5beginE)
_ZN40_INTERNAL_3be11aca_4_k_cu_63ebee4f_154524cuda3std3__45__cpo5beginE:
	.zero		1
	.type		_ZN40_INTERNAL_3be11aca_4_k_cu_63ebee4f_154524cuda3std3__442_GLOBAL__N__3be11aca_4_k_cu_63ebee4f_154526ignoreE,@object
	.size		_ZN40_INTERNAL_3be11aca_4_k_cu_63ebee4f_154524cuda3std3__442_GLOBAL__N__3be11aca_4_k_cu_63ebee4f_154526ignoreE,(_ZN40_INTERNAL_3be11aca_4_k_cu_63ebee4f_154524cute7productE - _ZN40_INTERNAL_3be11aca_4_k_cu_63ebee4f_154524cuda3std3__442_GLOBAL__N__3be11aca_4_k_cu_63ebee4f_154526ignoreE)
_ZN40_INTERNAL_3be11aca_4_k_cu_63ebee4f_154524cuda3std3__442_GLOBAL__N__3be11aca_4_k_cu_63ebee4f_154526ignoreE:
	.zero		1
	.type		_ZN40_INTERNAL_3be11aca_4_k_cu_63ebee4f_154524cute7productE,@object
	.size		_ZN40_INTERNAL_3be11aca_4_k_cu_63ebee4f_154524cute7productE,(_ZN40_INTERNAL_3be11aca_4_k_cu_63ebee4f_154524cuda3std3__45__cpo3endE - _ZN40_INTERNAL_3be11aca_4_k_cu_63ebee4f_154524cute7productE)
_ZN40_INTERNAL_3be11aca_4_k_cu_63ebee4f_154524cute7productE:
	.zero		1
	.type		_ZN40_INTERNAL_3be11aca_4_k_cu_63ebee4f_154524cuda3std3__45__cpo3endE,@object
	.size		_ZN40_INTERNAL_3be11aca_4_k_cu_63ebee4f_154524cuda3std3__45__cpo3endE,(_ZN40_INTERNAL_3be11aca_4_k_cu_63ebee4f_154524cuda3std3__419piecewise_constructE - _ZN40_INTERNAL_3be11aca_4_k_cu_63ebee4f_154524cuda3std3__45__cpo3endE)
_ZN40_INTERNAL_3be11aca_4_k_cu_63ebee4f_154524cuda3std3__45__cpo3endE:
	.zero		1
	.type		_ZN40_INTERNAL_3be11aca_4_k_cu_63ebee4f_154524cuda3std3__419piecewise_constructE,@object
	.size		_ZN40_INTERNAL_3be11aca_4_k_cu_63ebee4f_154524cuda3std3__419piecewise_constructE,(_ZN40_INTERNAL_3be11aca_4_k_cu_63ebee4f_154524cuda3std3__45__cpo4cendE - _ZN40_INTERNAL_3be11aca_4_k_cu_63ebee4f_154524cuda3std3__419piecewise_constructE)
_ZN40_INTERNAL_3be11aca_4_k_cu_63ebee4f_154524cuda3std3__419piecewise_constructE:
	.zero		1
	.type		_ZN40_INTERNAL_3be11aca_4_k_cu_63ebee4f_154524cuda3std3__45__cpo4cendE,@object
	.size		_ZN40_INTERNAL_3be11aca_4_k_cu_63ebee4f_154524cuda3std3__45__cpo4cendE,(_ZN40_INTERNAL_3be11aca_4_k_cu_63ebee4f_154524cuda3std6ranges3__45__cpo4swapE - _ZN40_INTERNAL_3be11aca_4_k_cu_63ebee4f_154524cuda3std3__45__cpo4cendE)
_ZN40_INTERNAL_3be11aca_4_k_cu_63ebee4f_154524cuda3std3__45__cpo4cendE:
	.zero		1
	.type		_ZN40_INTERNAL_3be11aca_4_k_cu_63ebee4f_154524cuda3std6ranges3__45__cpo4swapE,@object
	.size		_ZN40_INTERNAL_3be11aca_4_k_cu_63ebee4f_154524cuda3std6ranges3__45__cpo4swapE,(.L_8 - _ZN40_INTERNAL_3be11aca_4_k_cu_63ebee4f_154524cuda3std6ranges3__45__cpo4swapE)
_ZN40_INTERNAL_3be11aca_4_k_cu_63ebee4f_154524cuda3std6ranges3__45__cpo4swapE:
	.zero		1
.L_8:


//--------------------- .nv.constant0._ZN7cutlass13device_kernelINS_4gemm6kernel13GemmUniversalIN4cute5tupleIJiiiiEEENS1_10collective13CollectiveMmaINS1_34MainloopSm90TmaGmmaWarpSpecializedILi2ENS5_IJNS4_1CILi1EEESB_SB_EEENS1_35KernelTmaWarpSpecializedCooperativeEEENS5_IJNSA_ILi512EEENSA_ILi96EEENSA_ILi64EEEEEENS_10bfloat16_tENS5_IJlSB_lEEESJ_SK_NS4_8TiledMMAINS4_8MMA_AtomIJNS4_4SM904GMMA27MMA_64x96x16_F32BF16BF16_SSILNSO_5MajorE0ELSQ_0ELNSO_7ScaleInE1ELSR_1EEEEEENS4_6LayoutINS5_IJNSA_ILi2EEESB_SB_EEENS5_IJSB_NSA_ILi0EEESX_EEEEENS5_IJNS4_10UnderscoreES10_S10_EEEEENS4_13SM90_TMA_LOADENS4_14ComposedLayoutINS4_7SwizzleILi3ELi4ELi3EEENS4_18smem_ptr_flag_bitsILi16EEENSU_INS5_IJNSA_ILi8EEESH_EEENS5_IJSH_SB_EEEEEEEvNS4_8identityES13_S1D_vS1E_EENS_8epilogue10collective6detail29Sm90TmaWarpSpecializedAdapterINS1H_15DefaultEpilogueISJ_SK_SK_NS1G_6thread17LinearCombinationISJ_Li1EffLNS1L_9ScaleType4KindE0ELNS_15FloatRoundStyleE2ESJ_EENS1_15EpilogueDefaultEEEEEvvEEEEvNT_6ParamsE --------------------------
	.section	.nv.constant0._ZN7cutlass13device_kernelINS_4gemm6kernel13GemmUniversalIN4cute5tupleIJiiiiEEENS1_10collective13CollectiveMmaINS1_34MainloopSm90TmaGmmaWarpSpecializedILi2ENS5_IJNS4_1CILi1EEESB_SB_EEENS1_35KernelTmaWarpSpecializedCooperativeEEENS5_IJNSA_ILi512EEENSA_ILi96EEENSA_ILi64EEEEEENS_10bfloat16_tENS5_IJlSB_lEEESJ_SK_NS4_8TiledMMAINS4_8MMA_AtomIJNS4_4SM904GMMA27MMA_64x96x16_F32BF16BF16_SSILNSO_5MajorE0ELSQ_0ELNSO_7ScaleInE1ELSR_1EEEEEENS4_6LayoutINS5_IJNSA_ILi2EEESB_SB_EEENS5_IJSB_NSA_ILi0EEESX_EEEEENS5_IJNS4_10UnderscoreES10_S10_EEEEENS4_13SM90_TMA_LOADENS4_14ComposedLayoutINS4_7SwizzleILi3ELi4ELi3EEENS4_18smem_ptr_flag_bitsILi16EEENSU_INS5_IJNSA_ILi8EEESH_EEENS5_IJSH_SB_EEEEEEEvNS4_8identityES13_S1D_vS1E_EENS_8epilogue10collective6detail29Sm90TmaWarpSpecializedAdapterINS1H_15DefaultEpilogueISJ_SK_SK_NS1G_6thread17LinearCombinationISJ_Li1EffLNS1L_9ScaleType4KindE0ELNS_15FloatRoundStyleE2ESJ_EENS1_15EpilogueDefaultEEEEEvvEEEEvNT_6ParamsE,"a",@progbits
	.sectionflags	@""
	.align	4
.nv.constant0._ZN7cutlass13device_kernelINS_4gemm6kernel13GemmUniversalIN4cute5tupleIJiiiiEEENS1_10collective13CollectiveMmaINS1_34MainloopSm90TmaGmmaWarpSpecializedILi2ENS5_IJNS4_1CILi1EEESB_SB_EEENS1_35KernelTmaWarpSpecializedCooperativeEEENS5_IJNSA_ILi512EEENSA_ILi96EEENSA_ILi64EEEEEENS_10bfloat16_tENS5_IJlSB_lEEESJ_SK_NS4_8TiledMMAINS4_8MMA_AtomIJNS4_4SM904GMMA27MMA_64x96x16_F32BF16BF16_SSILNSO_5MajorE0ELSQ_0ELNSO_7ScaleInE1ELSR_1EEEEEENS4_6LayoutINS5_IJNSA_ILi2EEESB_SB_EEENS5_IJSB_NSA_ILi0EEESX_EEEEENS5_IJNS4_10UnderscoreES10_S10_EEEEENS4_13SM90_TMA_LOADENS4_14ComposedLayoutINS4_7SwizzleILi3ELi4ELi3EEENS4_18smem_ptr_flag_bitsILi16EEENSU_INS5_IJNSA_ILi8EEESH_EEENS5_IJSH_SB_EEEEEEEvNS4_8identityES13_S1D_vS1E_EENS_8epilogue10collective6detail29Sm90TmaWarpSpecializedAdapterINS1H_15DefaultEpilogueISJ_SK_SK_NS1G_6thread17LinearCombinationISJ_Li1EffLNS1L_9ScaleType4KindE0ELNS_15FloatRoundStyleE2ESJ_EENS1_15EpilogueDefaultEEEEEvvEEEEvNT_6ParamsE:
	.zero		1664


//--------------------- SYMBOLS --------------------------

	.type		.nv.reservedSmem.offset0,@object
	.size		.nv.reservedSmem.offset0,0x4
	.type		__assertfail,@function
